// auto-generated by cutlass_sweep.gemm — config: {"arch": "sm_90", "cluster_m": 1, "cluster_n": 1, "dtype": "fp32", "dtype_b": "fp32", "layout": "nt", "stages": 6, "tile_k": 64, "tile_m": 128, "tile_n": 256}
#include "cutlass/cutlass.h"
#include "cutlass/gemm/collective/collective_builder.hpp"
#include "cutlass/gemm/device/gemm_universal_adapter.h"
#include "cutlass/gemm/kernel/gemm_universal.hpp"
#include "cutlass/epilogue/collective/collective_builder.hpp"

using ElemA = float;
using ElemB = float;
using ElemCD = float;
using Acc  = float;
using TileShape    = cute::Shape<cute::_128, cute::_256, cute::_64>;
using ClusterShape = cute::Shape<cute::_1, cute::_1, cute::_1>;

using CollectiveEpilogue = typename cutlass::epilogue::collective::CollectiveBuilder<
    cutlass::arch::Sm90, cutlass::arch::OpClassTensorOp,
    TileShape, ClusterShape,
    cutlass::epilogue::collective::EpilogueTileAuto,
    Acc, Acc,
    ElemCD, cutlass::layout::RowMajor, 128 / cutlass::sizeof_bits<ElemCD>::value,
    ElemCD, cutlass::layout::RowMajor, 128 / cutlass::sizeof_bits<ElemCD>::value,
    cutlass::epilogue::collective::EpilogueScheduleAuto
  >::CollectiveOp;

using CollectiveMainloop = typename cutlass::gemm::collective::CollectiveBuilder<
    cutlass::arch::Sm90, cutlass::arch::OpClassTensorOp,
    ElemA, cutlass::layout::RowMajor, 128 / cutlass::sizeof_bits<ElemA>::value,
    ElemB, cutlass::layout::ColumnMajor, 128 / cutlass::sizeof_bits<ElemB>::value,
    Acc,
    TileShape, ClusterShape,
    cutlass::gemm::collective::StageCount<6>,
    cutlass::gemm::collective::KernelScheduleAuto
  >::CollectiveOp;

using GemmKernel = cutlass::gemm::kernel::GemmUniversal<
    cute::Shape<int,int,int,int>,
    CollectiveMainloop,
    CollectiveEpilogue
>;
using Gemm = cutlass::gemm::device::GemmUniversalAdapter<GemmKernel>;

// Force the device kernel symbol into the cubin without needing a host main.
auto* _anchor = &cutlass::device_kernel<GemmKernel>;


// ===== COMPILED SASS (sm_90a) =====

	.target	sm_90a

	.elftype	@"ET_EXEC"


//--------------------- .note.nv.tkinfo           --------------------------
	.section	.note.nv.tkinfo,"",@"SHT_NOTE"
	.sectionflags	@"SHF_NOTE_NV_TKINFO"
	.tkinfo
        /*0018*/ 	.word	0x00000002
        /*0030*/ 	.string	""
        /*0030*/ 	.string	"ptxas"
        /*0030*/ 	.string	"Cuda compilation tools, release 13.0, V13.0.88"
        /*0030*/ 	.string	"Build cuda_13.0.r13.0/compiler.36424714_0"
        /*0030*/ 	.string	"-arch sm_90a -m 64 "



//--------------------- .note.nv.cuinfo           --------------------------
	.section	.note.nv.cuinfo,"",@"SHT_NOTE"
	.sectionflags	@"SHF_NOTE_NV_CUINFO"
        /*0018*/ 	.short	0x0002
        /*001a*/ 	.short	0x005a
        /*001c*/ 	.short	0x0082
	.zero		2


//--------------------- .nv.info                  --------------------------
	.section	.nv.info,"",@"SHT_CUDA_INFO"
	.align	4


	//----- nvinfo : EIATTR_REGCOUNT
	.align		4
        /*0000*/ 	.byte	0x04, 0x2f
        /*0002*/ 	.short	(.L_15 - .L_14)
	.align		4
.L_14:
        /*0004*/ 	.word	index@(_ZN7cutlass13device_kernelINS_4gemm6kernel13GemmUniversalIN4cute5tupleIJiiiiEEENS1_10collective13CollectiveMmaINS1_34MainloopSm90TmaGmmaWarpSpecializedILi6ENS5_IJNS4_1CILi1EEESB_SB_EEENS1_35KernelTmaWarpSpecializedCooperativeEEENS5_IJNSA_ILi128EEENSA_ILi256EEENSA_ILi64EEEEEEfNS5_IJlSB_lEEEfSJ_NS4_8TiledMMAINS4_8MMA_AtomIJNS4_4SM904GMMA30MMA_64x256x8_F32TF32TF32_SS_TNILNSN_7ScaleInE1ELSP_1EEEEEENS4_6LayoutINS5_IJNSA_ILi2EEESB_SB_EEENS5_IJSB_NSA_ILi0EEESV_EEEEENS5_IJNS4_10UnderscoreESY_SY_EEEEENS4_13SM90_TMA_LOADENS4_14ComposedLayoutINS4_7SwizzleILi3ELi4ELi3EEENS4_18smem_ptr_flag_bitsILi32EEENSS_INS5_IJNSA_ILi8EEENSA_ILi32EEEEEENS5_IJS18_SB_EEEEEEEvNS4_8identityES11_S1C_vS1D_EENS_8epilogue10collective6detail29Sm90TmaWarpSpecializedAdapterINS1G_15DefaultEpilogueIfSJ_SJ_NS1F_6thread17LinearCombinationIfLi1EffLNS1K_9ScaleType4KindE0ELNS_15FloatRoundStyleE2EfEENS1_15EpilogueDefaultEEEEEvvEEEEvNT_6ParamsE)
        /*0008*/ 	.word	0x000000a8


	//----- nvinfo : EIATTR_FRAME_SIZE
	.align		4
.L_15:
        /*000c*/ 	.byte	0x04, 0x11
        /*000e*/ 	.short	(.L_17 - .L_16)
	.align		4
.L_16:
        /*0010*/ 	.word	index@(_ZN7cutlass13device_kernelINS_4gemm6kernel13GemmUniversalIN4cute5tupleIJiiiiEEENS1_10collective13CollectiveMmaINS1_34MainloopSm90TmaGmmaWarpSpecializedILi6ENS5_IJNS4_1CILi1EEESB_SB_EEENS1_35KernelTmaWarpSpecializedCooperativeEEENS5_IJNSA_ILi128EEENSA_ILi256EEENSA_ILi64EEEEEEfNS5_IJlSB_lEEEfSJ_NS4_8TiledMMAINS4_8MMA_AtomIJNS4_4SM904GMMA30MMA_64x256x8_F32TF32TF32_SS_TNILNSN_7ScaleInE1ELSP_1EEEEEENS4_6LayoutINS5_IJNSA_ILi2EEESB_SB_EEENS5_IJSB_NSA_ILi0EEESV_EEEEENS5_IJNS4_10UnderscoreESY_SY_EEEEENS4_13SM90_TMA_LOADENS4_14ComposedLayoutINS4_7SwizzleILi3ELi4ELi3EEENS4_18smem_ptr_flag_bitsILi32EEENSS_INS5_IJNSA_ILi8EEENSA_ILi32EEEEEENS5_IJS18_SB_EEEEEEEvNS4_8identityES11_S1C_vS1D_EENS_8epilogue10collective6detail29Sm90TmaWarpSpecializedAdapterINS1G_15DefaultEpilogueIfSJ_SJ_NS1F_6thread17LinearCombinationIfLi1EffLNS1K_9ScaleType4KindE0ELNS_15FloatRoundStyleE2EfEENS1_15EpilogueDefaultEEEEEvvEEEEvNT_6ParamsE)
        /*0014*/ 	.word	0x00000000


	//----- nvinfo : EIATTR_MIN_STACK_SIZE
	.align		4
.L_17:
        /*0018*/ 	.byte	0x04, 0x12
        /*001a*/ 	.short	(.L_19 - .L_18)
	.align		4
.L_18:
        /*001c*/ 	.word	index@(_ZN7cutlass13device_kernelINS_4gemm6kernel13GemmUniversalIN4cute5tupleIJiiiiEEENS1_10collective13CollectiveMmaINS1_34MainloopSm90TmaGmmaWarpSpecializedILi6ENS5_IJNS4_1CILi1EEESB_SB_EEENS1_35KernelTmaWarpSpecializedCooperativeEEENS5_IJNSA_ILi128EEENSA_ILi256EEENSA_ILi64EEEEEEfNS5_IJlSB_lEEEfSJ_NS4_8TiledMMAINS4_8MMA_AtomIJNS4_4SM904GMMA30MMA_64x256x8_F32TF32TF32_SS_TNILNSN_7ScaleInE1ELSP_1EEEEEENS4_6LayoutINS5_IJNSA_ILi2EEESB_SB_EEENS5_IJSB_NSA_ILi0EEESV_EEEEENS5_IJNS4_10UnderscoreESY_SY_EEEEENS4_13SM90_TMA_LOADENS4_14ComposedLayoutINS4_7SwizzleILi3ELi4ELi3EEENS4_18smem_ptr_flag_bitsILi32EEENSS_INS5_IJNSA_ILi8EEENSA_ILi32EEEEEENS5_IJS18_SB_EEEEEEEvNS4_8identityES11_S1C_vS1D_EENS_8epilogue10collective6detail29Sm90TmaWarpSpecializedAdapterINS1G_15DefaultEpilogueIfSJ_SJ_NS1F_6thread17LinearCombinationIfLi1EffLNS1K_9ScaleType4KindE0ELNS_15FloatRoundStyleE2EfEENS1_15EpilogueDefaultEEEEEvvEEEEvNT_6ParamsE)
        /*0020*/ 	.word	0x00000000
.L_19:


//--------------------- .nv.compat                --------------------------
	.section	.nv.compat,"",@"SHT_CUDA_COMPAT_INFO"
	.align	4
        /*0000*/ 	.byte	0x02, 0x09, 0x01, 0x00, 0x02, 0x02, 0x04, 0x00, 0x02, 0x05, 0x05, 0x00, 0x03, 0x07, 0x01, 0x01
        /*0010*/ 	.byte	0x02, 0x03, 0x01, 0x00, 0x02, 0x06, 0x01, 0x00, 0x04, 0x0b, 0x08, 0x00, 0x00, 0x00, 0x00, 0x00
        /*0020*/ 	.byte	0x00, 0x00, 0x00, 0x00


//--------------------- .nv.info._ZN7cutlass13device_kernelINS_4gemm6kernel13GemmUniversalIN4cute5tupleIJiiiiEEENS1_10collective13CollectiveMmaINS1_34MainloopSm90TmaGmmaWarpSpecializedILi6ENS5_IJNS4_1CILi1EEESB_SB_EEENS1_35KernelTmaWarpSpecializedCooperativeEEENS5_IJNSA_ILi128EEENSA_ILi256EEENSA_ILi64EEEEEEfNS5_IJlSB_lEEEfSJ_NS4_8TiledMMAINS4_8MMA_AtomIJNS4_4SM904GMMA30MMA_64x256x8_F32TF32TF32_SS_TNILNSN_7ScaleInE1ELSP_1EEEEEENS4_6LayoutINS5_IJNSA_ILi2EEESB_SB_EEENS5_IJSB_NSA_ILi0EEESV_EEEEENS5_IJNS4_10UnderscoreESY_SY_EEEEENS4_13SM90_TMA_LOADENS4_14ComposedLayoutINS4_7SwizzleILi3ELi4ELi3EEENS4_18smem_ptr_flag_bitsILi32EEENSS_INS5_IJNSA_ILi8EEENSA_ILi32EEEEEENS5_IJS18_SB_EEEEEEEvNS4_8identityES11_S1C_vS1D_EENS_8epilogue10collective6detail29Sm90TmaWarpSpecializedAdapterINS1G_15DefaultEpilogueIfSJ_SJ_NS1F_6thread17LinearCombinationIfLi1EffLNS1K_9ScaleType4KindE0ELNS_15FloatRoundStyleE2EfEENS1_15EpilogueDefaultEEEEEvvEEEEvNT_6ParamsE --------------------------
	.section	.nv.info._ZN7cutlass13device_kernelINS_4gemm6kernel13GemmUniversalIN4cute5tupleIJiiiiEEENS1_10collective13CollectiveMmaINS1_34MainloopSm90TmaGmmaWarpSpecializedILi6ENS5_IJNS4_1CILi1EEESB_SB_EEENS1_35KernelTmaWarpSpecializedCooperativeEEENS5_IJNSA_ILi128EEENSA_ILi256EEENSA_ILi64EEEEEEfNS5_IJlSB_lEEEfSJ_NS4_8TiledMMAINS4_8MMA_AtomIJNS4_4SM904GMMA30MMA_64x256x8_F32TF32TF32_SS_TNILNSN_7ScaleInE1ELSP_1EEEEEENS4_6LayoutINS5_IJNSA_ILi2EEESB_SB_EEENS5_IJSB_NSA_ILi0EEESV_EEEEENS5_IJNS4_10UnderscoreESY_SY_EEEEENS4_13SM90_TMA_LOADENS4_14ComposedLayoutINS4_7SwizzleILi3ELi4ELi3EEENS4_18smem_ptr_flag_bitsILi32EEENSS_INS5_IJNSA_ILi8EEENSA_ILi32EEEEEENS5_IJS18_SB_EEEEEEEvNS4_8identityES11_S1C_vS1D_EENS_8epilogue10collective6detail29Sm90TmaWarpSpecializedAdapterINS1G_15DefaultEpilogueIfSJ_SJ_NS1F_6thread17LinearCombinationIfLi1EffLNS1K_9ScaleType4KindE0ELNS_15FloatRoundStyleE2EfEENS1_15EpilogueDefaultEEEEEvvEEEEvNT_6ParamsE,"",@"SHT_CUDA_INFO"
	.sectionflags	@""
	.align	4


	//----- nvinfo : EIATTR_CUDA_API_VERSION
	.align		4
        /*0000*/ 	.byte	0x04, 0x37
        /*0002*/ 	.short	(.L_21 - .L_20)
.L_20:
        /*0004*/ 	.word	0x00000082


	//----- nvinfo : EIATTR_KPARAM_INFO
	.align		4
.L_21:
        /*0008*/ 	.byte	0x04, 0x17
        /*000a*/ 	.short	(.L_23 - .L_22)
.L_22:
        /*000c*/ 	.word	0x00000000
        /*0010*/ 	.short	0x0000
        /*0012*/ 	.short	0x0070
        /*0014*/ 	.byte	0x00, 0xf0, 0x01, 0x10


	//----- nvinfo : EIATTR_SPARSE_MMA_MASK
	.align		4
.L_23:
        /*0018*/ 	.byte	0x03, 0x50
        /*001a*/ 	.short	0x0000


	//----- nvinfo : EIATTR_MAXREG_COUNT
	.align		4
        /*001c*/ 	.byte	0x03, 0x1b
        /*001e*/ 	.short	0x00a8


	//----- nvinfo : EIATTR_NUM_BARRIERS
	.align		4
        /*0020*/ 	.byte	0x02, 0x4c
        /*0022*/ 	.byte	0x01
	.zero		1


	//----- nvinfo : EIATTR_EXTERNS
	.align		4
        /*0024*/ 	.byte	0x04, 0x0f
        /*0026*/ 	.short	(.L_25 - .L_24)


	//   ....[0]....
	.align		4
.L_24:
        /*0028*/ 	.word	index@(__assertfail)


	//----- nvinfo : EIATTR_MERCURY_ISA_VERSION
	.align		4
.L_25:
        /*002c*/ 	.byte	0x03, 0x5f
        /*002e*/ 	.short	0x0101


	//----- nvinfo : EIATTR_INT_WARP_WIDE_INSTR_OFFSETS
	.align		4
        /*0030*/ 	.byte	0x04, 0x31
        /*0032*/ 	.short	(.L_27 - .L_26)


	//   ....[0]....
.L_26:
        /*0034*/ 	.word	0x000003f0


	//   ....[1]....
        /*0038*/ 	.word	0x00000420


	//   ....[2]....
        /*003c*/ 	.word	0x00000500


	//----- nvinfo : EIATTR_COOP_GROUP_MASK_REGIDS
	.align		4
.L_27:
        /*0040*/ 	.byte	0x04, 0x29
        /*0042*/ 	.short	(.L_29 - .L_28)


	//   ....[0]....
.L_28:
        /*0044*/ 	.word	0xffffffff


	//   ....[1]....
        /*0048*/ 	.word	0xffffffff


	//   ....[2]....
        /*004c*/ 	.word	0xffffffff


	//   ....[3]....
        /*0050*/ 	.word	0xffffffff


	//   ....[4]....
        /*0054*/ 	.word	0xffffffff


	//----- nvinfo : EIATTR_COOP_GROUP_INSTR_OFFSETS
	.align		4
.L_29:
        /*0058*/ 	.byte	0x04, 0x28
        /*005a*/ 	.short	(.L_31 - .L_30)


	//   ....[0]....
.L_30:
        /*005c*/ 	.word	0x00000060


	//   ....[1]....
        /*0060*/ 	.word	0x00000070


	//   ....[2]....
        /*0064*/ 	.word	0x00000130


	//   ....[3]....
        /*0068*/ 	.word	0x00000300


	//   ....[4]....
        /*006c*/ 	.word	0x00000fb0


	//----- nvinfo : EIATTR_REG_RECONFIG
	.align		4
.L_31:
        /*0070*/ 	.byte	0x01, 0x54
	.zero		2


	//----- nvinfo : EIATTR_SYSCALL_OFFSETS
	.align		4
        /*0074*/ 	.byte	0x04, 0x46
        /*0076*/ 	.short	(.L_33 - .L_32)


	//   ....[0]....
.L_32:
        /*0078*/ 	.word	0x00001170


	//----- nvinfo : EIATTR_MBARRIER_INSTR_OFFSETS
	.align		4
.L_33:
        /*007c*/ 	.byte	0x04, 0x39
        /*007e*/ 	.short	(.L_35 - .L_34)


	//   ....[0]....
.L_34:
        /*0080*/ 	.word	0x00000230
        /*0084*/ 	.word	0x000000ff
        /*0088*/ 	.word	0x00000000
        /*008c*/ 	.short	0x0100
        /*008e*/ 	.byte	0x08
	.zero		1


	//   ....[1]....
        /*0090*/ 	.word	0x00000240
        /*0094*/ 	.word	0x000000ff
        /*0098*/ 	.word	0x00000030
        /*009c*/ 	.short	0x0100
        /*009e*/ 	.byte	0x08
	.zero		1


	//   ....[2]....
        /*00a0*/ 	.word	0x00000250
        /*00a4*/ 	.word	0x000000ff
        /*00a8*/ 	.word	0x00000008
        /*00ac*/ 	.short	0x0100
        /*00ae*/ 	.byte	0x08
	.zero		1


	//   ....[3]....
        /*00b0*/ 	.word	0x00000260
        /*00b4*/ 	.word	0x000000ff
        /*00b8*/ 	.word	0x00000038
        /*00bc*/ 	.short	0x0100
        /*00be*/ 	.byte	0x08
	.zero		1


	//   ....[4]....
        /*00c0*/ 	.word	0x00000270
        /*00c4*/ 	.word	0x000000ff
        /*00c8*/ 	.word	0x00000010
        /*00cc*/ 	.short	0x0100
        /*00ce*/ 	.byte	0x08
	.zero		1


	//   ....[5]....
        /*00d0*/ 	.word	0x00000280
        /*00d4*/ 	.word	0x000000ff
        /*00d8*/ 	.word	0x00000040
        /*00dc*/ 	.short	0x0100
        /*00de*/ 	.byte	0x08
	.zero		1


	//   ....[6]....
        /*00e0*/ 	.word	0x00000290
        /*00e4*/ 	.word	0x000000ff
        /*00e8*/ 	.word	0x00000018
        /*00ec*/ 	.short	0x0100
        /*00ee*/ 	.byte	0x08
	.zero		1


	//   ....[7]....
        /*00f0*/ 	.word	0x000002a0
        /*00f4*/ 	.word	0x000000ff
        /*00f8*/ 	.word	0x00000048
        /*00fc*/ 	.short	0x0100
        /*00fe*/ 	.byte	0x08
	.zero		1


	//   ....[8]....
        /*0100*/ 	.word	0x000002b0
        /*0104*/ 	.word	0x000000ff
        /*0108*/ 	.word	0x00000020
        /*010c*/ 	.short	0x0100
        /*010e*/ 	.byte	0x08
	.zero		1


	//   ....[9]....
        /*0110*/ 	.word	0x000002c0
        /*0114*/ 	.word	0x000000ff
        /*0118*/ 	.word	0x00000050
        /*011c*/ 	.short	0x0100
        /*011e*/ 	.byte	0x08
	.zero		1


	//   ....[10]....
        /*0120*/ 	.word	0x000002d0
        /*0124*/ 	.word	0x000000ff
        /*0128*/ 	.word	0x00000028
        /*012c*/ 	.short	0x0100
        /*012e*/ 	.byte	0x08
	.zero		1


	//   ....[11]....
        /*0130*/ 	.word	0x000002e0
        /*0134*/ 	.word	0x000000ff
        /*0138*/ 	.word	0x00000058
        /*013c*/ 	.short	0x0100
        /*013e*/ 	.byte	0x08
	.zero		1


	//   ....[12]....
        /*0140*/ 	.word	0x00000570
        /*0144*/ 	.word	0x000000ff
        /*0148*/ 	.word	0x00000070
        /*014c*/ 	.short	0x0100
        /*014e*/ 	.byte	0x06
	.zero		1


	//   ....[13]....
        /*0150*/ 	.word	0x000005d0
        /*0154*/ 	.word	0x000000ff
        /*0158*/ 	.word	0x00000078
        /*015c*/ 	.short	0x0100
        /*015e*/ 	.byte	0x06
	.zero		1


	//   ....[14]....
        /*0160*/ 	.word	0x000011f0
        /*0164*/ 	.word	0x00000003
        /*0168*/ 	.word	0x00000000
        /*016c*/ 	.short	0x010a
        /*016e*/ 	.byte	0x3f
	.zero		1


	//   ....[15]....
        /*0170*/ 	.word	0x00001230
        /*0174*/ 	.word	0x00000003
        /*0178*/ 	.word	0x00000000
        /*017c*/ 	.short	0x010a
        /*017e*/ 	.byte	0x3f
	.zero		1


	//   ....[16]....
        /*0180*/ 	.word	0x00001800
        /*0184*/ 	.word	0x000000ff
        /*0188*/ 	.word	0x00000000
        /*018c*/ 	.short	0x010a
        /*018e*/ 	.byte	0x09
	.zero		1


	//   ....[17]....
        /*0190*/ 	.word	0x00001840
        /*0194*/ 	.word	0x000000ff
        /*0198*/ 	.word	0x00000000
        /*019c*/ 	.short	0x010a
        /*019e*/ 	.byte	0x09
	.zero		1


	//   ....[18]....
        /*01a0*/ 	.word	0x00001cd0
        /*01a4*/ 	.word	0x000000ff
        /*01a8*/ 	.word	0x00000000
        /*01ac*/ 	.short	0x0101
        /*01ae*/ 	.byte	0x08
	.zero		1


	//   ....[19]....
        /*01b0*/ 	.word	0x00001ed0
        /*01b4*/ 	.word	0x000000ff
        /*01b8*/ 	.word	0x00000000
        /*01bc*/ 	.short	0x0101
        /*01be*/ 	.byte	0x06
	.zero		1


	//   ....[20]....
        /*01c0*/ 	.word	0x00009510
        /*01c4*/ 	.word	0x0000000e
        /*01c8*/ 	.word	0x00000030
        /*01cc*/ 	.short	0x010a
        /*01ce*/ 	.byte	0x3f
	.zero		1


	//   ....[21]....
        /*01d0*/ 	.word	0x00009950
        /*01d4*/ 	.word	0x00000006
        /*01d8*/ 	.word	0x00000078
        /*01dc*/ 	.short	0x0101
        /*01de*/ 	.byte	0x3f
	.zero		1


	//   ....[22]....
        /*01e0*/ 	.word	0x0000a080
        /*01e4*/ 	.word	0x00000007
        /*01e8*/ 	.word	0x00000000
        /*01ec*/ 	.short	0x010a
        /*01ee*/ 	.byte	0x3f
	.zero		1


	//   ....[23]....
        /*01f0*/ 	.word	0x0000a100
        /*01f4*/ 	.word	0x00000009
        /*01f8*/ 	.word	0x00000000
        /*01fc*/ 	.short	0x010a
        /*01fe*/ 	.byte	0x3f
	.zero		1


	//   ....[24]....
        /*0200*/ 	.word	0x0000a190
        /*0204*/ 	.word	0x00000006
        /*0208*/ 	.word	0x00000000
        /*020c*/ 	.short	0x010a
        /*020e*/ 	.byte	0x3f
	.zero		1


	//   ....[25]....
        /*0210*/ 	.word	0x0000a220
        /*0214*/ 	.word	0x00000009
        /*0218*/ 	.word	0x00000000
        /*021c*/ 	.short	0x010a
        /*021e*/ 	.byte	0x3f
	.zero		1


	//   ....[26]....
        /*0220*/ 	.word	0x0000a2b0
        /*0224*/ 	.word	0x00000006
        /*0228*/ 	.word	0x00000000
        /*022c*/ 	.short	0x010a
        /*022e*/ 	.byte	0x3f
	.zero		1


	//   ....[27]....
        /*0230*/ 	.word	0x0000a340
        /*0234*/ 	.word	0x00000003
        /*0238*/ 	.word	0x00000000
        /*023c*/ 	.short	0x010a
        /*023e*/ 	.byte	0x3f
	.zero		1


	//   ....[28]....
        /*0240*/ 	.word	0x0000a3a0
        /*0244*/ 	.word	0x00000003
        /*0248*/ 	.word	0x00000000
        /*024c*/ 	.short	0x010a
        /*024e*/ 	.byte	0x3f
	.zero		1


	//   ....[29]....
        /*0250*/ 	.word	0x0000a400
        /*0254*/ 	.word	0x00000004
        /*0258*/ 	.word	0x00000000
        /*025c*/ 	.short	0x010a
        /*025e*/ 	.byte	0x3f
	.zero		1


	//   ....[30]....
        /*0260*/ 	.word	0x0000a4d0
        /*0264*/ 	.word	0x0000000e
        /*0268*/ 	.word	0x00000030
        /*026c*/ 	.short	0x010a
        /*026e*/ 	.byte	0x3f
	.zero		1


	//   ....[31]....
        /*0270*/ 	.word	0x0000a5a0
        /*0274*/ 	.word	0x00000007
        /*0278*/ 	.word	0x00000000
        /*027c*/ 	.short	0x010a
        /*027e*/ 	.byte	0x3f
	.zero		1


	//   ....[32]....
        /*0280*/ 	.word	0x0000a5f0
        /*0284*/ 	.word	0x00000009
        /*0288*/ 	.word	0x00000000
        /*028c*/ 	.short	0x010a
        /*028e*/ 	.byte	0x3f
	.zero		1


	//   ....[33]....
        /*0290*/ 	.word	0x0000a640
        /*0294*/ 	.word	0x00000006
        /*0298*/ 	.word	0x00000000
        /*029c*/ 	.short	0x010a
        /*029e*/ 	.byte	0x3f
	.zero		1


	//   ....[34]....
        /*02a0*/ 	.word	0x0000a690
        /*02a4*/ 	.word	0x00000009
        /*02a8*/ 	.word	0x00000000
        /*02ac*/ 	.short	0x010a
        /*02ae*/ 	.byte	0x3f
	.zero		1


	//   ....[35]....
        /*02b0*/ 	.word	0x0000a6e0
        /*02b4*/ 	.word	0x00000006
        /*02b8*/ 	.word	0x00000000
        /*02bc*/ 	.short	0x010a
        /*02be*/ 	.byte	0x3f
	.zero		1


	//----- nvinfo : EIATTR_NUM_MBARRIERS
	.align		4
.L_35:
        /*02c0*/ 	.byte	0x03, 0x38
        /*02c2*/ 	.short	0x000e


	//----- nvinfo : EIATTR_EXIT_INSTR_OFFSETS
	.align		4
        /*02c4*/ 	.byte	0x04, 0x1c
        /*02c6*/ 	.short	(.L_37 - .L_36)


	//   ....[0]....
.L_36:
        /*02c8*/ 	.word	0x00000620


	//   ....[1]....
        /*02cc*/ 	.word	0x00000ee0


	//   ....[2]....
        /*02d0*/ 	.word	0x00008b80


	//   ....[3]....
        /*02d4*/ 	.word	0x000091b0


	//   ....[4]....
        /*02d8*/ 	.word	0x0000a390


	//----- nvinfo : EIATTR_MAX_THREADS
	.align		4
.L_37:
        /*02dc*/ 	.byte	0x04, 0x05
        /*02de*/ 	.short	(.L_39 - .L_38)
.L_38:
        /*02e0*/ 	.word	0x00000180
        /*02e4*/ 	.word	0x00000001
        /*02e8*/ 	.word	0x00000001


	//----- nvinfo : EIATTR_CRS_STACK_SIZE
	.align		4
.L_39:
        /*02ec*/ 	.byte	0x04, 0x1e
        /*02ee*/ 	.short	(.L_41 - .L_40)
.L_40:
        /*02f0*/ 	.word	0x00000000


	//----- nvinfo : EIATTR_CBANK_PARAM_SIZE
	.align		4
.L_41:
        /*02f4*/ 	.byte	0x03, 0x19
        /*02f6*/ 	.short	0x0470


	//----- nvinfo : EIATTR_PARAM_CBANK
	.align		4
        /*02f8*/ 	.byte	0x04, 0x0a
        /*02fa*/ 	.short	(.L_43 - .L_42)
	.align		4
.L_42:
        /*02fc*/ 	.word	index@(.nv.constant0._ZN7cutlass13device_kernelINS_4gemm6kernel13GemmUniversalIN4cute5tupleIJiiiiEEENS1_10collective13CollectiveMmaINS1_34MainloopSm90TmaGmmaWarpSpecializedILi6ENS5_IJNS4_1CILi1EEESB_SB_EEENS1_35KernelTmaWarpSpecializedCooperativeEEENS5_IJNSA_ILi128EEENSA_ILi256EEENSA_ILi64EEEEEEfNS5_IJlSB_lEEEfSJ_NS4_8TiledMMAINS4_8MMA_AtomIJNS4_4SM904GMMA30MMA_64x256x8_F32TF32TF32_SS_TNILNSN_7ScaleInE1ELSP_1EEEEEENS4_6LayoutINS5_IJNSA_ILi2EEESB_SB_EEENS5_IJSB_NSA_ILi0EEESV_EEEEENS5_IJNS4_10UnderscoreESY_SY_EEEEENS4_13SM90_TMA_LOADENS4_14ComposedLayoutINS4_7SwizzleILi3ELi4ELi3EEENS4_18smem_ptr_flag_bitsILi32EEENSS_INS5_IJNSA_ILi8EEENSA_ILi32EEEEEENS5_IJS18_SB_EEEEEEEvNS4_8identityES11_S1C_vS1D_EENS_8epilogue10collective6detail29Sm90TmaWarpSpecializedAdapterINS1G_15DefaultEpilogueIfSJ_SJ_NS1F_6thread17LinearCombinationIfLi1EffLNS1K_9ScaleType4KindE0ELNS_15FloatRoundStyleE2EfEENS1_15EpilogueDefaultEEEEEvvEEEEvNT_6ParamsE)
        /*0300*/ 	.short	0x0210
        /*0302*/ 	.short	0x0470


	//----- nvinfo : EIATTR_SW_WAR
	.align		4
.L_43:
        /*0304*/ 	.byte	0x04, 0x36
        /*0306*/ 	.short	(.L_45 - .L_44)
.L_44:
        /*0308*/ 	.word	0x00000008
.L_45:


//--------------------- .nv.callgraph             --------------------------
	.section	.nv.callgraph,"",@"SHT_CUDA_CALLGRAPH"
	.align	4
	.sectionentsize	8
	.align		4
        /*0000*/ 	.word	0x00000000
	.align		4
        /*0004*/ 	.word	0xffffffff
	.align		4
        /*0008*/ 	.word	index@(_ZN7cutlass13device_kernelINS_4gemm6kernel13GemmUniversalIN4cute5tupleIJiiiiEEENS1_10collective13CollectiveMmaINS1_34MainloopSm90TmaGmmaWarpSpecializedILi6ENS5_IJNS4_1CILi1EEESB_SB_EEENS1_35KernelTmaWarpSpecializedCooperativeEEENS5_IJNSA_ILi128EEENSA_ILi256EEENSA_ILi64EEEEEEfNS5_IJlSB_lEEEfSJ_NS4_8TiledMMAINS4_8MMA_AtomIJNS4_4SM904GMMA30MMA_64x256x8_F32TF32TF32_SS_TNILNSN_7ScaleInE1ELSP_1EEEEEENS4_6LayoutINS5_IJNSA_ILi2EEESB_SB_EEENS5_IJSB_NSA_ILi0EEESV_EEEEENS5_IJNS4_10UnderscoreESY_SY_EEEEENS4_13SM90_TMA_LOADENS4_14ComposedLayoutINS4_7SwizzleILi3ELi4ELi3EEENS4_18smem_ptr_flag_bitsILi32EEENSS_INS5_IJNSA_ILi8EEENSA_ILi32EEEEEENS5_IJS18_SB_EEEEEEEvNS4_8identityES11_S1C_vS1D_EENS_8epilogue10collective6detail29Sm90TmaWarpSpecializedAdapterINS1G_15DefaultEpilogueIfSJ_SJ_NS1F_6thread17LinearCombinationIfLi1EffLNS1K_9ScaleType4KindE0ELNS_15FloatRoundStyleE2EfEENS1_15EpilogueDefaultEEEEEvvEEEEvNT_6ParamsE)
	.align		4
        /*000c*/ 	.word	index@(__assertfail)
	.align		4
        /*0010*/ 	.word	0x00000000
	.align		4
        /*0014*/ 	.word	0xfffffffe
	.align		4
        /*0018*/ 	.word	0x00000000
	.align		4
        /*001c*/ 	.word	0xfffffffd
	.align		4
        /*0020*/ 	.word	0x00000000
	.align		4
        /*0024*/ 	.word	0xfffffffc


//--------------------- .nv.constant4             --------------------------
	.section	.nv.constant4,"a",@progbits
	.align	8
	.align		8
.nv.constant4:
        /*0000*/ 	.dword	__assertfail
	.align		8
        /*0008*/ 	.dword	__unnamed_1
	.align		8
        /*0010*/ 	.dword	_ZN40_INTERNAL_d97b28a9_4_k_cu_2ff439fe_269904cuda3std3__45__cpo5beginE
	.align		8
        /*0018*/ 	.dword	_ZN40_INTERNAL_d97b28a9_4_k_cu_2ff439fe_269904cuda3std3__45__cpo3endE
	.align		8
        /*0020*/ 	.dword	_ZN40_INTERNAL_d97b28a9_4_k_cu_2ff439fe_269904cuda3std3__45__cpo6cbeginE
	.align		8
        /*0028*/ 	.dword	_ZN40_INTERNAL_d97b28a9_4_k_cu_2ff439fe_269904cuda3std3__45__cpo4cendE
	.align		8
        /*0030*/ 	.dword	_ZN40_INTERNAL_d97b28a9_4_k_cu_2ff439fe_269904cuda3std3__442_GLOBAL__N__d97b28a9_4_k_cu_2ff439fe_269906ignoreE
	.align		8
        /*0038*/ 	.dword	_ZN40_INTERNAL_d97b28a9_4_k_cu_2ff439fe_269904cuda3std3__419piecewise_constructE
	.align		8
        /*0040*/ 	.dword	_ZN40_INTERNAL_d97b28a9_4_k_cu_2ff439fe_269904cuda3std3__48in_placeE
	.align		8
        /*0048*/ 	.dword	_ZN40_INTERNAL_d97b28a9_4_k_cu_2ff439fe_269904cuda3std6ranges3__45__cpo4swapE
	.align		8
        /*0050*/ 	.dword	_ZN40_INTERNAL_d97b28a9_4_k_cu_2ff439fe_269904cuda3std6ranges3__45__cpo9iter_moveE
	.align		8
        /*0058*/ 	.dword	_ZN40_INTERNAL_d97b28a9_4_k_cu_2ff439fe_269904cute7productE
	.align		8
        /*0060*/ 	.dword	_ZN40_INTERNAL_d97b28a9_4_k_cu_2ff439fe_269904cute1_E
	.align		8
        /*0068*/ 	.dword	$str$22
	.align		8
        /*0070*/ 	.dword	$str$23


//--------------------- .text._ZN7cutlass13device_kernelINS_4gemm6kernel13GemmUniversalIN4cute5tupleIJiiiiEEENS1_10collective13CollectiveMmaINS1_34MainloopSm90TmaGmmaWarpSpecializedILi6ENS5_IJNS4_1CILi1EEESB_SB_EEENS1_35KernelTmaWarpSpecializedCooperativeEEENS5_IJNSA_ILi128EEENSA_ILi256EEENSA_ILi64EEEEEEfNS5_IJlSB_lEEEfSJ_NS4_8TiledMMAINS4_8MMA_AtomIJNS4_4SM904GMMA30MMA_64x256x8_F32TF32TF32_SS_TNILNSN_7ScaleInE1ELSP_1EEEEEENS4_6LayoutINS5_IJNSA_ILi2EEESB_SB_EEENS5_IJSB_NSA_ILi0EEESV_EEEEENS5_IJNS4_10UnderscoreESY_SY_EEEEENS4_13SM90_TMA_LOADENS4_14ComposedLayoutINS4_7SwizzleILi3ELi4ELi3EEENS4_18smem_ptr_flag_bitsILi32EEENSS_INS5_IJNSA_ILi8EEENSA_ILi32EEEEEENS5_IJS18_SB_EEEEEEEvNS4_8identityES11_S1C_vS1D_EENS_8epilogue10collective6detail29Sm90TmaWarpSpecializedAdapterINS1G_15DefaultEpilogueIfSJ_SJ_NS1F_6thread17LinearCombinationIfLi1EffLNS1K_9ScaleType4KindE0ELNS_15FloatRoundStyleE2EfEENS1_15EpilogueDefaultEEEEEvvEEEEvNT_6ParamsE --------------------------
	.section	.text._ZN7cutlass13device_kernelINS_4gemm6kernel13GemmUniversalIN4cute5tupleIJiiiiEEENS1_10collective13CollectiveMmaINS1_34MainloopSm90TmaGmmaWarpSpecializedILi6ENS5_IJNS4_1CILi1EEESB_SB_EEENS1_35KernelTmaWarpSpecializedCooperativeEEENS5_IJNSA_ILi128EEENSA_ILi256EEENSA_ILi64EEEEEEfNS5_IJlSB_lEEEfSJ_NS4_8TiledMMAINS4_8MMA_AtomIJNS4_4SM904GMMA30MMA_64x256x8_F32TF32TF32_SS_TNILNSN_7ScaleInE1ELSP_1EEEEEENS4_6LayoutINS5_IJNSA_ILi2EEESB_SB_EEENS5_IJSB_NSA_ILi0EEESV_EEEEENS5_IJNS4_10UnderscoreESY_SY_EEEEENS4_13SM90_TMA_LOADENS4_14ComposedLayoutINS4_7SwizzleILi3ELi4ELi3EEENS4_18smem_ptr_flag_bitsILi32EEENSS_INS5_IJNSA_ILi8EEENSA_ILi32EEEEEENS5_IJS18_SB_EEEEEEEvNS4_8identityES11_S1C_vS1D_EENS_8epilogue10collective6detail29Sm90TmaWarpSpecializedAdapterINS1G_15DefaultEpilogueIfSJ_SJ_NS1F_6thread17LinearCombinationIfLi1EffLNS1K_9ScaleType4KindE0ELNS_15FloatRoundStyleE2EfEENS1_15EpilogueDefaultEEEEEvvEEEEvNT_6ParamsE,"ax",@progbits
	.align	128
.text._ZN7cutlass13device_kernelINS_4gemm6kernel13GemmUniversalIN4cute5tupleIJiiiiEEENS1_10collective13CollectiveMmaINS1_34MainloopSm90TmaGmmaWarpSpecializedILi6ENS5_IJNS4_1CILi1EEESB_SB_EEENS1_35KernelTmaWarpSpecializedCooperativeEEENS5_IJNSA_ILi128EEENSA_ILi256EEENSA_ILi64EEEEEEfNS5_IJlSB_lEEEfSJ_NS4_8TiledMMAINS4_8MMA_AtomIJNS4_4SM904GMMA30MMA_64x256x8_F32TF32TF32_SS_TNILNSN_7ScaleInE1ELSP_1EEEEEENS4_6LayoutINS5_IJNSA_ILi2EEESB_SB_EEENS5_IJSB_NSA_ILi0EEESV_EEEEENS5_IJNS4_10UnderscoreESY_SY_EEEEENS4_13SM90_TMA_LOADENS4_14ComposedLayoutINS4_7SwizzleILi3ELi4ELi3EEENS4_18smem_ptr_flag_bitsILi32EEENSS_INS5_IJNSA_ILi8EEENSA_ILi32EEEEEENS5_IJS18_SB_EEEEEEEvNS4_8identityES11_S1C_vS1D_EENS_8epilogue10collective6detail29Sm90TmaWarpSpecializedAdapterINS1G_15DefaultEpilogueIfSJ_SJ_NS1F_6thread17LinearCombinationIfLi1EffLNS1K_9ScaleType4KindE0ELNS_15FloatRoundStyleE2EfEENS1_15EpilogueDefaultEEEEEvvEEEEvNT_6ParamsE:
        .type           _ZN7cutlass13device_kernelINS_4gemm6kernel13GemmUniversalIN4cute5tupleIJiiiiEEENS1_10collective13CollectiveMmaINS1_34MainloopSm90TmaGmmaWarpSpecializedILi6ENS5_IJNS4_1CILi1EEESB_SB_EEENS1_35KernelTmaWarpSpecializedCooperativeEEENS5_IJNSA_ILi128EEENSA_ILi256EEENSA_ILi64EEEEEEfNS5_IJlSB_lEEEfSJ_NS4_8TiledMMAINS4_8MMA_AtomIJNS4_4SM904GMMA30MMA_64x256x8_F32TF32TF32_SS_TNILNSN_7ScaleInE1ELSP_1EEEEEENS4_6LayoutINS5_IJNSA_ILi2EEESB_SB_EEENS5_IJSB_NSA_ILi0EEESV_EEEEENS5_IJNS4_10UnderscoreESY_SY_EEEEENS4_13SM90_TMA_LOADENS4_14ComposedLayoutINS4_7SwizzleILi3ELi4ELi3EEENS4_18smem_ptr_flag_bitsILi32EEENSS_INS5_IJNSA_ILi8EEENSA_ILi32EEEEEENS5_IJS18_SB_EEEEEEEvNS4_8identityES11_S1C_vS1D_EENS_8epilogue10collective6detail29Sm90TmaWarpSpecializedAdapterINS1G_15DefaultEpilogueIfSJ_SJ_NS1F_6thread17LinearCombinationIfLi1EffLNS1K_9ScaleType4KindE0ELNS_15FloatRoundStyleE2EfEENS1_15EpilogueDefaultEEEEEvvEEEEvNT_6ParamsE,@function
        .size           _ZN7cutlass13device_kernelINS_4gemm6kernel13GemmUniversalIN4cute5tupleIJiiiiEEENS1_10collective13CollectiveMmaINS1_34MainloopSm90TmaGmmaWarpSpecializedILi6ENS5_IJNS4_1CILi1EEESB_SB_EEENS1_35KernelTmaWarpSpecializedCooperativeEEENS5_IJNSA_ILi128EEENSA_ILi256EEENSA_ILi64EEEEEEfNS5_IJlSB_lEEEfSJ_NS4_8TiledMMAINS4_8MMA_AtomIJNS4_4SM904GMMA30MMA_64x256x8_F32TF32TF32_SS_TNILNSN_7ScaleInE1ELSP_1EEEEEENS4_6LayoutINS5_IJNSA_ILi2EEESB_SB_EEENS5_IJSB_NSA_ILi0EEESV_EEEEENS5_IJNS4_10UnderscoreESY_SY_EEEEENS4_13SM90_TMA_LOADENS4_14ComposedLayoutINS4_7SwizzleILi3ELi4ELi3EEENS4_18smem_ptr_flag_bitsILi32EEENSS_INS5_IJNSA_ILi8EEENSA_ILi32EEEEEENS5_IJS18_SB_EEEEEEEvNS4_8identityES11_S1C_vS1D_EENS_8epilogue10collective6detail29Sm90TmaWarpSpecializedAdapterINS1G_15DefaultEpilogueIfSJ_SJ_NS1F_6thread17LinearCombinationIfLi1EffLNS1K_9ScaleType4KindE0ELNS_15FloatRoundStyleE2EfEENS1_15EpilogueDefaultEEEEEvvEEEEvNT_6ParamsE,(.L_x_326 - _ZN7cutlass13device_kernelINS_4gemm6kernel13GemmUniversalIN4cute5tupleIJiiiiEEENS1_10collective13CollectiveMmaINS1_34MainloopSm90TmaGmmaWarpSpecializedILi6ENS5_IJNS4_1CILi1EEESB_SB_EEENS1_35KernelTmaWarpSpecializedCooperativeEEENS5_IJNSA_ILi128EEENSA_ILi256EEENSA_ILi64EEEEEEfNS5_IJlSB_lEEEfSJ_NS4_8TiledMMAINS4_8MMA_AtomIJNS4_4SM904GMMA30MMA_64x256x8_F32TF32TF32_SS_TNILNSN_7ScaleInE1ELSP_1EEEEEENS4_6LayoutINS5_IJNSA_ILi2EEESB_SB_EEENS5_IJSB_NSA_ILi0EEESV_EEEEENS5_IJNS4_10UnderscoreESY_SY_EEEEENS4_13SM90_TMA_LOADENS4_14ComposedLayoutINS4_7SwizzleILi3ELi4ELi3EEENS4_18smem_ptr_flag_bitsILi32EEENSS_INS5_IJNSA_ILi8EEENSA_ILi32EEEEEENS5_IJS18_SB_EEEEEEEvNS4_8identityES11_S1C_vS1D_EENS_8epilogue10collective6detail29Sm90TmaWarpSpecializedAdapterINS1G_15DefaultEpilogueIfSJ_SJ_NS1F_6thread17LinearCombinationIfLi1EffLNS1K_9ScaleType4KindE0ELNS_15FloatRoundStyleE2EfEENS1_15EpilogueDefaultEEEEEvvEEEEvNT_6ParamsE)
        .other          _ZN7cutlass13device_kernelINS_4gemm6kernel13GemmUniversalIN4cute5tupleIJiiiiEEENS1_10collective13CollectiveMmaINS1_34MainloopSm90TmaGmmaWarpSpecializedILi6ENS5_IJNS4_1CILi1EEESB_SB_EEENS1_35KernelTmaWarpSpecializedCooperativeEEENS5_IJNSA_ILi128EEENSA_ILi256EEENSA_ILi64EEEEEEfNS5_IJlSB_lEEEfSJ_NS4_8TiledMMAINS4_8MMA_AtomIJNS4_4SM904GMMA30MMA_64x256x8_F32TF32TF32_SS_TNILNSN_7ScaleInE1ELSP_1EEEEEENS4_6LayoutINS5_IJNSA_ILi2EEESB_SB_EEENS5_IJSB_NSA_ILi0EEESV_EEEEENS5_IJNS4_10UnderscoreESY_SY_EEEEENS4_13SM90_TMA_LOADENS4_14ComposedLayoutINS4_7SwizzleILi3ELi4ELi3EEENS4_18smem_ptr_flag_bitsILi32EEENSS_INS5_IJNSA_ILi8EEENSA_ILi32EEEEEENS5_IJS18_SB_EEEEEEEvNS4_8identityES11_S1C_vS1D_EENS_8epilogue10collective6detail29Sm90TmaWarpSpecializedAdapterINS1G_15DefaultEpilogueIfSJ_SJ_NS1F_6thread17LinearCombinationIfLi1EffLNS1K_9ScaleType4KindE0ELNS_15FloatRoundStyleE2EfEENS1_15EpilogueDefaultEEEEEvvEEEEvNT_6ParamsE,@"STO_CUDA_ENTRY STV_DEFAULT"
_ZN7cutlass13device_kernelINS_4gemm6kernel13GemmUniversalIN4cute5tupleIJiiiiEEENS1_10collective13CollectiveMmaINS1_34MainloopSm90TmaGmmaWarpSpecializedILi6ENS5_IJNS4_1CILi1EEESB_SB_EEENS1_35KernelTmaWarpSpecializedCooperativeEEENS5_IJNSA_ILi128EEENSA_ILi256EEENSA_ILi64EEEEEEfNS5_IJlSB_lEEEfSJ_NS4_8TiledMMAINS4_8MMA_AtomIJNS4_4SM904GMMA30MMA_64x256x8_F32TF32TF32_SS_TNILNSN_7ScaleInE1ELSP_1EEEEEENS4_6LayoutINS5_IJNSA_ILi2EEESB_SB_EEENS5_IJSB_NSA_ILi0EEESV_EEEEENS5_IJNS4_10UnderscoreESY_SY_EEEEENS4_13SM90_TMA_LOADENS4_14ComposedLayoutINS4_7SwizzleILi3ELi4ELi3EEENS4_18smem_ptr_flag_bitsILi32EEENSS_INS5_IJNSA_ILi8EEENSA_ILi32EEEEEENS5_IJS18_SB_EEEEEEEvNS4_8identityES11_S1C_vS1D_EENS_8epilogue10collective6detail29Sm90TmaWarpSpecializedAdapterINS1G_15DefaultEpilogueIfSJ_SJ_NS1F_6thread17LinearCombinationIfLi1EffLNS1K_9ScaleType4KindE0ELNS_15FloatRoundStyleE2EfEENS1_15EpilogueDefaultEEEEEvvEEEEvNT_6ParamsE:
[----:B------:R-:W0:Y:S01]  /*0000*/  LDC R1, c[0x0][0x28] ;  /* 0x00000a00ff017b82 */ /* 0x000e220000000800 */
[----:B------:R-:W1:Y:S01]  /*0010*/  S2R R18, SR_TID.X ;  /* 0x0000000000127919 */ /* 0x000e620000002100 */
[----:B------:R-:W-:Y:S01]  /*0020*/  ELECT P0, URZ, PT ;  /* 0x00000000003f782f */ /* 0x000fe20003800000 */
[----:B------:R-:W-:Y:S01]  /*0030*/  BSSY B0, `(.L_x_0) ;  /* 0x000000f000007945 */ /* 0x000fe20003800000 */
[--C-:B-1----:R-:W-:Y:S02]  /*0040*/  SHF.R.U32.HI R0, RZ, 0x5, R18.reuse ;  /* 0x00000005ff007819 */ /* 0x102fe40000011612 */
[----:B------:R-:W-:-:S03]  /*0050*/  SHF.R.U32.HI R22, RZ, 0x7, R18 ;  /* 0x00000007ff167819 */ /* 0x000fc60000011612 */
[----:B------:R-:W1:Y:S04]  /*0060*/  SHFL.IDX PT, R5, R0, RZ, 0x1f ;  /* 0x00001fff00057589 */ /* 0x000e6800000e0000 */
[----:B------:R2:W3:Y:S01]  /*0070*/  SHFL.IDX PT, R8, R22, RZ, 0x1f ;  /* 0x00001fff16087589 */ /* 0x0004e200000e0000 */
[----:B-1----:R-:W-:-:S13]  /*0080*/  ISETP.NE.OR P0, PT, R5, RZ, !P0 ;  /* 0x000000ff0500720c */ /* 0x002fda0004705670 */
[----:B0-23--:R-:W-:Y:S05]  /*0090*/  @P0 BRA `(.L_x_1) ;  /* 0x0000000000200947 */ /* 0x00dfea0003800000 */
[----:B------:R-:W-:Y:S02]  /*00a0*/  ULDC.64 UR4, c[0x0][0x198] ;  /* 0x0000660000047ab9 */ /* 0x000fe40000000a00 */
[----:B------:R-:W-:Y:S02]  /*00b0*/  UIADD3 UR6, UP0, UR4, 0xf0, URZ ;  /* 0x000000f004067890 */ /* 0x000fe4000ff1e03f */
[----:B------:R-:W-:Y:S02]  /*00c0*/  UIADD3 UR4, UP1, UR4, 0x1f0, URZ ;  /* 0x000001f004047890 */ /* 0x000fe4000ff3e03f */
[----:B------:R-:W-:Y:S02]  /*00d0*/  UIADD3.X UR7, URZ, UR5, URZ, UP0, !UPT ;  /* 0x000000053f077290 */ /* 0x000fe400087fe43f */
[----:B------:R-:W-:-:S07]  /*00e0*/  UIADD3.X UR5, URZ, UR5, URZ, UP1, !UPT ;  /* 0x000000053f057290 */ /* 0x000fce0008ffe43f */
[----:B------:R0:W-:Y:S02]  /*00f0*/  UTMACCTL.PF [UR6] ;  /* 0x00000000060079b9 */ /* 0x0001e40008040000 */
[----:B------:R0:W-:Y:S02]  /*0100*/  UTMACCTL.PF [UR4] ;  /* 0x00000000040079b9 */ /* 0x0001e40008040000 */
[----:B0-----:R-:W-:Y:S01]  /*0110*/  NOP ;  /* 0x0000000000007918 */ /* 0x001fe20000000000 */
.L_x_1:
[----:B------:R-:W-:Y:S05]  /*0120*/  BSYNC B0 ;  /* 0x0000000000007941 */ /* 0x000fea0003800000 */
.L_x_0:
[----:B------:R-:W0:Y:S02]  /*0130*/  SHFL.IDX PT, R2, R0, RZ, 0x1f ;  /* 0x00001fff00027589 */ /* 0x000e2400000e0000 */
[----:B0-----:R-:W-:-:S13]  /*0140*/  ISETP.NE.AND P0, PT, R2, RZ, PT ;  /* 0x000000ff0200720c */ /* 0x001fda0003f05270 */
[----:B------:R-:W-:Y:S05]  /*0150*/  @P0 BRA `(.L_x_2) ;  /* 0x0000000000680947 */ /* 0x000fea0003800000 */
[----:B------:R-:W0:Y:S01]  /*0160*/  S2UR UR8, SR_CgaCtaId ;  /* 0x00000000000879c3 */ /* 0x000e220000008800 */
[----:B------:R-:W-:Y:S01]  /*0170*/  UMOV UR4, 0x400 ;  /* 0x0000040000047882 */ /* 0x000fe20000000000 */
[----:B------:R-:W-:Y:S01]  /*0180*/  UMOV UR5, 0x1 ;  /* 0x0000000100057882 */ /* 0x000fe20000000000 */
[----:B------:R-:W-:Y:S01]  /*0190*/  UMOV UR6, 0x100 ;  /* 0x0000010000067882 */ /* 0x000fe20000000000 */
[----:B------:R-:W-:Y:S01]  /*01a0*/  ELECT P0, URZ, PT ;  /* 0x00000000003f782f */ /* 0x000fe20003800000 */
[----:B------:R-:W-:-:S04]  /*01b0*/  UIADD3 UR6, -UR6, 0x100000, URZ ;  /* 0x0010000006067890 */ /* 0x000fc8000fffe13f */
[----:B------:R-:W-:Y:S02]  /*01c0*/  USHF.L.U32 UR7, UR6, 0xb, URZ ;  /* 0x0000000b06077899 */ /* 0x000fe4000800063f */
[----:B------:R-:W-:Y:S02]  /*01d0*/  USHF.L.U32 UR6, UR6, 0x1, URZ ;  /* 0x0000000106067899 */ /* 0x000fe4000800063f */
[----:B0-----:R-:W-:Y:S02]  /*01e0*/  ULEA UR8, UR8, UR4, 0x18 ;  /* 0x0000000408087291 */ /* 0x001fe4000f8ec03f */
[----:B------:R-:W-:-:S04]  /*01f0*/  UIADD3 UR4, -UR5, 0x100000, URZ ;  /* 0x0010000005047890 */ /* 0x000fc8000fffe13f */
[----:B------:R-:W-:Y:S02]  /*0200*/  USHF.L.U32 UR5, UR4, 0xb, URZ ;  /* 0x0000000b04057899 */ /* 0x000fe4000800063f */
[----:B------:R-:W-:Y:S01]  /*0210*/  USHF.L.U32 UR4, UR4, 0x1, URZ ;  /* 0x0000000104047899 */ /* 0x000fe2000800063f */
[----:B------:R-:W0:Y:S11]  /*0220*/  FENCE.VIEW.ASYNC.S ;  /* 0x00000000000073c6 */ /* 0x000e360000000000 */
[----:B0-----:R0:W1:Y:S01]  /*0230*/  SYNCS.EXCH.64 URZ, [UR8], UR4 ;  /* 0x00000004083f75b2 */ /* 0x0010620008000100 */
[----:B------:R0:W2:Y:S01]  /*0240*/  SYNCS.EXCH.64 URZ, [UR8+0x30], UR6 ;  /* 0x00003006083f75b2 */ /* 0x0000a20008000100 */
[----:B------:R0:W3:Y:S01]  /*0250*/  SYNCS.EXCH.64 URZ, [UR8+0x8], UR4 ;  /* 0x00000804083f75b2 */ /* 0x0000e20008000100 */
[----:B------:R0:W4:Y:S01]  /*0260*/  SYNCS.EXCH.64 URZ, [UR8+0x38], UR6 ;  /* 0x00003806083f75b2 */ /* 0x0001220008000100 */
[----:B------:R0:W0:Y:S01]  /*0270*/  SYNCS.EXCH.64 URZ, [UR8+0x10], UR4 ;  /* 0x00001004083f75b2 */ /* 0x0000220008000100 */
[----:B------:R0:W0:Y:S01]  /*0280*/  SYNCS.EXCH.64 URZ, [UR8+0x40], UR6 ;  /* 0x00004006083f75b2 */ /* 0x0000220008000100 */
[----:B------:R0:W0:Y:S01]  /*0290*/  SYNCS.EXCH.64 URZ, [UR8+0x18], UR4 ;  /* 0x00001804083f75b2 */ /* 0x0000220008000100 */
[----:B------:R0:W0:Y:S01]  /*02a0*/  SYNCS.EXCH.64 URZ, [UR8+0x48], UR6 ;  /* 0x00004806083f75b2 */ /* 0x0000220008000100 */
[----:B------:R0:W0:Y:S01]  /*02b0*/  SYNCS.EXCH.64 URZ, [UR8+0x20], UR4 ;  /* 0x00002004083f75b2 */ /* 0x0000220008000100 */
[----:B------:R0:W0:Y:S01]  /*02c0*/  SYNCS.EXCH.64 URZ, [UR8+0x50], UR6 ;  /* 0x00005006083f75b2 */ /* 0x0000220008000100 */
[----:B------:R0:W0:Y:S01]  /*02d0*/  SYNCS.EXCH.64 URZ, [UR8+0x28], UR4 ;  /* 0x00002804083f75b2 */ /* 0x0000220008000100 */
[----:B------:R0:W0:Y:S01]  /*02e0*/  SYNCS.EXCH.64 URZ, [UR8+0x58], UR6 ;  /* 0x00005806083f75b2 */ /* 0x0000220008000100 */
[----:B------:R-:W-:Y:S01]  /*02f0*/  NOP ;  /* 0x0000000000007918 */ /* 0x000fe20000000000 */
.L_x_2:
[----:B------:R-:W5:Y:S01]  /*0300*/  SHFL.IDX PT, R0, R0, RZ, 0x1f ;  /* 0x00001fff00007589 */ /* 0x000f6200000e0000 */
[----:B------:R-:W-:Y:S01]  /*0310*/  ELECT P0, URZ, PT ;  /* 0x00000000003f782f */ /* 0x000fe20003800000 */
[----:B------:R-:W1:Y:S01]  /*0320*/  LDC R2, c[0x0][0x65c] ;  /* 0x00019700ff027b82 */ /* 0x000e620000000800 */
[----:B------:R-:W-:Y:S01]  /*0330*/  SHF.R.S32.HI R6, RZ, 0x1f, R5 ;  /* 0x0000001fff067819 */ /* 0x000fe20000011405 */
[----:B------:R-:W2:Y:S01]  /*0340*/  S2R R3, SR_CTAID.Y ;  /* 0x0000000000037919 */ /* 0x000ea20000002600 */
[----:B0-----:R-:W-:Y:S01]  /*0350*/  UMOV UR4, 0x20 ;  /* 0x0000002000047882 */ /* 0x001fe20000000000 */
[----:B------:R-:W-:Y:S01]  /*0360*/  ISETP.NE.AND P2, PT, R8, RZ, PT ;  /* 0x000000ff0800720c */ /* 0x000fe20003f45270 */
[----:B------:R-:W-:Y:S01]  /*0370*/  NOP ;  /* 0x0000000000007918 */ /* 0x000fe20000000000 */
[----:B------:R-:W0:Y:S01]  /*0380*/  S2R R4, SR_CTAID.X ;  /* 0x0000000000047919 */ /* 0x000e220000002500 */
[----:B------:R-:W-:Y:S01]  /*0390*/  LEA.HI R6, R6, R5, RZ, 0x2 ;  /* 0x0000000506067211 */ /* 0x000fe200078f10ff */
[----:B------:R-:W-:Y:S01]  /*03a0*/  NOP ;  /* 0x0000000000007918 */ /* 0x000fe20000000000 */
[----:B-----5:R-:W-:-:S02]  /*03b0*/  ISETP.NE.OR P0, PT, R0, RZ, !P0 ;  /* 0x000000ff0000720c */ /* 0x020fc40004705670 */
[----:B-1----:R-:W-:-:S04]  /*03c0*/  ISETP.NE.AND P3, PT, R2, 0x1, PT ;  /* 0x000000010200780c */ /* 0x002fc80003f65270 */
[----:B------:R-:W-:Y:S02]  /*03d0*/  P2R R0, PR, RZ, 0x8 ;  /* 0x00000008ff007803 */ /* 0x000fe40000000000 */
[----:B------:R-:W-:-:S05]  /*03e0*/  LOP3.LUT R0, R6, 0xfffffffc, RZ, 0xc0, !PT ;  /* 0xfffffffc06007812 */ /* 0x000fca00078ec0ff */
[----:B------:R-:W-:Y:S01]  /*03f0*/  VOTEU.ALL UP0, P0 ;  /* 0x00000000003f7886 */ /* 0x000fe20000000000 */
[----:B------:R-:W-:Y:S01]  /*0400*/  IMAD.IADD R0, R5, 0x1, -R0 ;  /* 0x0000000105007824 */ /* 0x000fe200078e0a00 */
[----:B------:R-:W0:Y:S01]  /*0410*/  @P3 LDC R17, c[0x0][0x10] ;  /* 0x00000400ff113b82 */ /* 0x000e220000000800 */
[----:B------:R-:W-:Y:S01]  /*0420*/  VOTEU.ALL UP1, P0 ;  /* 0x00000000003f7886 */ /* 0x000fe20000020000 */
[----:B--2---:R-:W-:Y:S01]  /*0430*/  @P3 IMAD.MOV.U32 R6, RZ, RZ, R3 ;  /* 0x000000ffff063224 */ /* 0x004fe200078e0003 */
[----:B------:R-:W-:Y:S01]  /*0440*/  @!UP0 UMOV UR6, 0x400 ;  /* 0x0000040000068882 */ /* 0x000fe20000000000 */
[----:B------:R-:W-:-:S04]  /*0450*/  @!UP0 UIADD3 UR4, -UR4, 0x100000, URZ ;  /* 0x0010000004048890 */ /* 0x000fc8000fffe13f */
[----:B------:R-:W-:Y:S02]  /*0460*/  @!UP0 USHF.L.U32 UR5, UR4, 0xb, URZ ;  /* 0x0000000b04058899 */ /* 0x000fe4000800063f */
[----:B------:R-:W-:Y:S01]  /*0470*/  @!UP0 USHF.L.U32 UR4, UR4, 0x1, URZ ;  /* 0x0000000104048899 */ /* 0x000fe2000800063f */
[----:B------:R-:W-:Y:S02]  /*0480*/  @P3 IMAD.MOV.U32 R7, RZ, RZ, RZ ;  /* 0x000000ffff073224 */ /* 0x000fe400078e00ff */
[----:B------:R-:W-:Y:S01]  /*0490*/  IMAD.MOV.U32 R5, RZ, RZ, RZ ;  /* 0x000000ffff057224 */ /* 0x000fe200078e00ff */
[----:B------:R-:W1:Y:S01]  /*04a0*/  @!UP0 S2UR UR7, SR_CgaCtaId ;  /* 0x00000000000789c3 */ /* 0x000e620000008800 */
[----:B------:R-:W-:-:S07]  /*04b0*/  @P3 IMAD.MOV.U32 R11, RZ, RZ, RZ ;  /* 0x000000ffff0b3224 */ /* 0x000fce00078e00ff */
[----:B------:R-:W2:Y:S01]  /*04c0*/  @!P3 LDC R9, c[0x0][0xc] ;  /* 0x00000300ff09bb82 */ /* 0x000ea20000000800 */
[----:B0-----:R-:W-:-:S04]  /*04d0*/  @P3 IMAD.WIDE.U32 R16, R4, R17, R6 ;  /* 0x0000001104103225 */ /* 0x001fc800078e0006 */
[----:B------:R-:W-:Y:S01]  /*04e0*/  @P3 IMAD.IADD R17, R17, 0x1, R11 ;  /* 0x0000000111113824 */ /* 0x000fe200078e020b */
[----:B-1----:R-:W-:Y:S01]  /*04f0*/  @!UP0 ULEA UR6, UR7, UR6, 0x18 ;  /* 0x0000000607068291 */ /* 0x002fe2000f8ec03f */
[----:B------:R-:W-:Y:S01]  /*0500*/  VOTEU.ALL UP0, P0 ;  /* 0x00000000003f7886 */ /* 0x000fe20000000000 */
[----:B------:R-:W-:-:S04]  /*0510*/  ISETP.NE.AND P0, PT, R0, 0x3, PT ;  /* 0x000000030000780c */ /* 0x000fc80003f05270 */
[----:B------:R-:W-:Y:S01]  /*0520*/  ISETP.EQ.OR P0, PT, R0, RZ, !P0 ;  /* 0x000000ff0000720c */ /* 0x000fe20004702670 */
[----:B--2---:R-:W-:-:S03]  /*0530*/  @!P3 IMAD.WIDE.U32 R6, R9, R3, R4 ;  /* 0x000000030906b225 */ /* 0x004fc600078e0004 */
[C---:B------:R-:W-:Y:S01]  /*0540*/  ISETP.EQ.AND P0, PT, R8.reuse, RZ, P0 ;  /* 0x000000ff0800720c */ /* 0x040fe20000702270 */
[----:B------:R-:W-:Y:S01]  /*0550*/  VIADD R8, R8, 0xffffffff ;  /* 0xffffffff08087836 */ /* 0x000fe20000000000 */
[----:B------:R-:W0:Y:S02]  /*0560*/  FENCE.VIEW.ASYNC.S ;  /* 0x00000000000073c6 */ /* 0x000e240000000000 */
[----:B0-----:R0:W3:Y:S01]  /*0570*/  @!UP0 SYNCS.EXCH.64 URZ, [UR6+0x70], UR4 ;  /* 0x00007004063f85b2 */ /* 0x0010e20008000100 */
[----:B------:R-:W-:Y:S01]  /*0580*/  @!P3 IMAD.MOV.U32 R16, RZ, RZ, R6 ;  /* 0x000000ffff10b224 */ /* 0x000fe200078e0006 */
[----:B------:R-:W-:Y:S01]  /*0590*/  SEL R19, RZ, 0x1, !P0 ;  /* 0x00000001ff137807 */ /* 0x000fe20004000000 */
[----:B------:R-:W-:Y:S01]  /*05a0*/  @!P3 IMAD.MOV.U32 R17, RZ, RZ, R7 ;  /* 0x000000ffff11b224 */ /* 0x000fe200078e0007 */
[----:B------:R-:W-:-:S04]  /*05b0*/  ISETP.GE.U32.AND P1, PT, R8, 0x2, PT ;  /* 0x000000020800780c */ /* 0x000fc80003f26070 */
[----:B------:R-:W-:Y:S01]  /*05c0*/  SEL R19, R19, 0x2, P1 ;  /* 0x0000000213137807 */ /* 0x000fe20000800000 */
[----:B------:R0:W3:Y:S01]  /*05d0*/  @!UP1 SYNCS.EXCH.64 URZ, [UR6+0x78], UR4 ;  /* 0x00007804063f95b2 */ /* 0x0000e20008000100 */
[----:B------:R-:W-:Y:S01]  /*05e0*/  NOP ;  /* 0x0000000000007918 */ /* 0x000fe20000000000 */
[----:B---34-:R-:W-:Y:S06]  /*05f0*/  BAR.SYNC.DEFER_BLOCKING 0x0 ;  /* 0x0000000000007b1d */ /* 0x018fec0000010000 */
[----:B------:R-:W-:Y:S05]  /*0600*/  @!P2 BRA `(.L_x_3) ;  /* 0x000000840060a947 */ /* 0x000fea0003800000 */
[----:B------:R-:W-:-:S13]  /*0610*/  ISETP.GT.U32.AND P0, PT, R8, 0x1, PT ;  /* 0x000000010800780c */ /* 0x000fda0003f04070 */
[----:B0-----:R-:W-:Y:S05]  /*0620*/  @P0 EXIT ;  /* 0x000000000000094d */ /* 0x001fea0003800000 */
[----:B------:R-:W-:Y:S01]  /*0630*/  ULDC.64 UR4, c[0x0][0x650] ;  /* 0x0001940000047ab9 */ /* 0x000fe20000000a00 */
[----:B------:R-:W-:Y:S01]  /*0640*/  PRMT R0, RZ, 0x7610, R0 ;  /* 0x00007610ff007816 */ /* 0x000fe20000000000 */
[----:B------:R-:W-:Y:S01]  /*0650*/  IMAD.MOV.U32 R153, RZ, RZ, -0x1 ;  /* 0xffffffffff997424 */ /* 0x000fe200078e00ff */
[----:B------:R-:W-:Y:S01]  /*0660*/  ISETP.GE.U32.AND P0, PT, R16, UR4, PT ;  /* 0x0000000410007c0c */ /* 0x000fe2000bf06070 */
[----:B------:R-:W-:Y:S02]  /*0670*/  IMAD.MOV.U32 R152, RZ, RZ, -0x1 ;  /* 0xffffffffff987424 */ /* 0x000fe400078e00ff */
[----:B------:R-:W-:Y:S01]  /*0680*/  IMAD.MOV.U32 R23, RZ, RZ, -0x1 ;  /* 0xffffffffff177424 */ /* 0x000fe200078e00ff */
[----:B------:R-:W-:-:S13]  /*0690*/  ISETP.GE.U32.AND.EX P0, PT, R17, UR5, PT, P0 ;  /* 0x0000000511007c0c */ /* 0x000fda000bf06100 */
[----:B------:R-:W-:Y:S05]  /*06a0*/  @P0 BRA `(.L_x_4) ;  /* 0x0000000400540947 */ /* 0x000fea0003800000 */
[----:B------:R-:W0:Y:S01]  /*06b0*/  LDC.64 R14, c[0x0][0x628] ;  /* 0x00018a00ff0e7b82 */ /* 0x000e220000000a00 */
[----:B------:R-:W-:Y:S02]  /*06c0*/  IMAD.MOV.U32 R6, RZ, RZ, R16 ;  /* 0x000000ffff067224 */ /* 0x000fe400078e0010 */
[----:B------:R-:W-:-:S05]  /*06d0*/  IMAD.MOV.U32 R7, RZ, RZ, R17 ;  /* 0x000000ffff077224 */ /* 0x000fca00078e0011 */
[----:B------:R-:W1:Y:S08]  /*06e0*/  LDC R0, c[0x0][0x630] ;  /* 0x00018c00ff007b82 */ /* 0x000e700000000800 */
[----:B------:R-:W2:Y:S01]  /*06f0*/  LDC.64 R20, c[0x0][0x620] ;  /* 0x00018800ff147b82 */ /* 0x000ea20000000a00 */
[----:B0-----:R-:W-:-:S04]  /*0700*/  ISETP.NE.U32.AND P0, PT, R14, RZ, PT ;  /* 0x000000ff0e00720c */ /* 0x001fc80003f05070 */
[----:B------:R-:W-:-:S13]  /*0710*/  ISETP.NE.AND.EX P0, PT, R15, RZ, PT, P0 ;  /* 0x000000ff0f00720c */ /* 0x000fda0003f05300 */
[----:B-12---:R-:W-:Y:S05]  /*0720*/  @!P0 BRA `(.L_x_5) ;  /* 0x0000000000288947 */ /* 0x006fea0003800000 */
[----:B------:R-:W0:Y:S02]  /*0730*/  LDC R11, c[0x0][0x634] ;  /* 0x00018d00ff0b7b82 */ /* 0x000e240000000800 */
[----:B0-----:R-:W-:-:S05]  /*0740*/  IADD3 R11, P0, R16, R11, RZ ;  /* 0x0000000b100b7210 */ /* 0x001fca0007f1e0ff */
[----:B------:R-:W-:-:S04]  /*0750*/  IMAD.X R13, RZ, RZ, R17, P0 ;  /* 0x000000ffff0d7224 */ /* 0x000fc800000e0611 */
[----:B------:R-:W-:-:S04]  /*0760*/  IMAD.WIDE.U32 R6, R13, R14, RZ ;  /* 0x0000000e0d067225 */ /* 0x000fc800078e00ff */
[----:B------:R-:W-:-:S04]  /*0770*/  IMAD.WIDE.U32 R8, P0, R11, R15, R6 ;  /* 0x0000000f0b087225 */ /* 0x000fc80007800006 */
[----:B------:R-:W-:-:S04]  /*0780*/  IMAD.WIDE.U32 R6, R11, R14, RZ ;  /* 0x0000000e0b067225 */ /* 0x000fc800078e00ff */
[----:B------:R-:W-:Y:S01]  /*0790*/  IMAD.X R11, RZ, RZ, RZ, P0 ;  /* 0x000000ffff0b7224 */ /* 0x000fe200000e06ff */
[----:B------:R-:W-:Y:S01]  /*07a0*/  IADD3 RZ, P0, R7, R8, RZ ;  /* 0x0000000807ff7210 */ /* 0x000fe20007f1e0ff */
[----:B------:R-:W-:-:S04]  /*07b0*/  IMAD.MOV.U32 R10, RZ, RZ, R9 ;  /* 0x000000ffff0a7224 */ /* 0x000fc800078e0009 */
[----:B------:R-:W-:-:S08]  /*07c0*/  IMAD.WIDE.U32.X R6, R13, R15, R10, P0 ;  /* 0x0000000f0d067225 */ /* 0x000fd000000e040a */
.L_x_5:
[-CC-:B------:R-:W-:Y:S01]  /*07d0*/  SHF.R.U64 R23, R6, R0.reuse, R7.reuse ;  /* 0x0000000006177219 */ /* 0x180fe20000001207 */
[----:B------:R-:W0:Y:S01]  /*07e0*/  LDC R10, c[0x0][0x618] ;  /* 0x00018600ff0a7b82 */ /* 0x000e220000000800 */
[----:B------:R-:W-:Y:S01]  /*07f0*/  SHF.R.U32.HI R5, RZ, R0, R7 ;  /* 0x00000000ff057219 */ /* 0x000fe20000011607 */
[----:B------:R-:W-:Y:S01]  /*0800*/  ULDC UR4, c[0x0][0x150] ;  /* 0x0000540000047ab9 */ /* 0x000fe20000000800 */
[----:B------:R-:W-:Y:S02]  /*0810*/  IADD3 R9, P0, RZ, -R23, RZ ;  /* 0x80000017ff097210 */ /* 0x000fe40007f1e0ff */
[----:B------:R-:W-:-:S03]  /*0820*/  I2FP.F32.U32 R0, R4 ;  /* 0x0000000400007245 */ /* 0x000fc60000201000 */
[----:B------:R-:W1:Y:S01]  /*0830*/  LDC.64 R28, c[0x0][0x640] ;  /* 0x00019000ff1c7b82 */ /* 0x000e620000000a00 */
[----:B------:R-:W-:Y:S02]  /*0840*/  IMAD.X R11, RZ, RZ, ~R5, P0 ;  /* 0x000000ffff0b7224 */ /* 0x000fe400000e0e05 */
[----:B------:R-:W-:Y:S01]  /*0850*/  FMUL R0, R0, UR4 ;  /* 0x0000000400007c20 */ /* 0x000fe20008400000 */
[----:B------:R-:W-:Y:S01]  /*0860*/  IMAD.WIDE.U32 R6, R9, R20, R16 ;  /* 0x0000001409067225 */ /* 0x000fe200078e0010 */
[----:B------:R-:W-:-:S03]  /*0870*/  ULDC UR4, c[0x0][0x154] ;  /* 0x0000550000047ab9 */ /* 0x000fc60000000800 */
[----:B------:R-:W-:Y:S01]  /*0880*/  IMAD R8, R11, R20, RZ ;  /* 0x000000140b087224 */ /* 0x000fe200078e02ff */
[----:B------:R-:W2:Y:S01]  /*0890*/  LDC R5, c[0x0][0x144] ;  /* 0x00005100ff057b82 */ /* 0x000ea20000000800 */
[----:B------:R-:W3:Y:S02]  /*08a0*/  F2I.U32.TRUNC.NTZ R0, R0 ;  /* 0x0000000000007305 */ /* 0x000ee4000020f000 */
[----:B------:R-:W-:-:S04]  /*08b0*/  IMAD R9, R9, R21, R8 ;  /* 0x0000001509097224 */ /* 0x000fc800078e0208 */
[----:B------:R-:W-:Y:S01]  /*08c0*/  IMAD.IADD R7, R7, 0x1, R9 ;  /* 0x0000000107077824 */ /* 0x000fe200078e0209 */
[----:B------:R-:W4:Y:S01]  /*08d0*/  LDC R12, c[0x0][0x608] ;  /* 0x00018200ff0c7b82 */ /* 0x000f220000000800 */
[----:B------:R-:W-:-:S03]  /*08e0*/  IMAD.MOV.U32 R9, RZ, RZ, -0x1 ;  /* 0xffffffffff097424 */ /* 0x000fc600078e00ff */
[-CC-:B0-----:R-:W-:Y:S02]  /*08f0*/  SHF.R.U64 R20, R6, R10.reuse, R7.reuse ;  /* 0x0000000a06147219 */ /* 0x181fe40000001207 */
[----:B------:R-:W-:Y:S02]  /*0900*/  I2FP.F32.U32 R6, R3 ;  /* 0x0000000300067245 */ /* 0x000fe40000201000 */
[----:B------:R-:W0:Y:S01]  /*0910*/  LDC R26, c[0x0][0x658] ;  /* 0x00019600ff1a7b82 */ /* 0x000e220000000800 */
[----:B-1----:R-:W-:Y:S01]  /*0920*/  ISETP.NE.U32.AND P0, PT, R28, RZ, PT ;  /* 0x000000ff1c00720c */ /* 0x002fe20003f05070 */
[----:B---3--:R-:W-:Y:S01]  /*0930*/  IMAD.MOV R8, RZ, RZ, -R0 ;  /* 0x000000ffff087224 */ /* 0x008fe200078e0a00 */
[----:B------:R-:W-:Y:S01]  /*0940*/  SHF.R.U32.HI R7, RZ, R10, R7 ;  /* 0x0000000aff077219 */ /* 0x000fe20000011607 */
[----:B------:R-:W-:Y:S01]  /*0950*/  FMUL R6, R6, UR4 ;  /* 0x0000000406067c20 */ /* 0x000fe20008400000 */
[----:B------:R-:W-:-:S03]  /*0960*/  ISETP.NE.AND.EX P0, PT, R29, RZ, PT, P0 ;  /* 0x000000ff1d00720c */ /* 0x000fc60003f05300 */
[----:B------:R-:W1:Y:S01]  /*0970*/  LDC R14, c[0x0][0x148] ;  /* 0x00005200ff0e7b82 */ /* 0x000e620000000800 */
[----:B--2---:R-:W-:-:S07]  /*0980*/  IMAD R0, R5, R8, R4 ;  /* 0x0000000805007224 */ /* 0x004fce00078e0204 */
[----:B------:R-:W2:Y:S01]  /*0990*/  LDC R24, c[0x0][0x600] ;  /* 0x00018000ff187b82 */ /* 0x000ea20000000800 */
[-CC-:B----4-:R-:W-:Y:S02]  /*09a0*/  SHF.R.U64 R30, R20, R12.reuse, R7.reuse ;  /* 0x0000000c141e7219 */ /* 0x190fe40000001207 */
[----:B------:R-:W-:Y:S01]  /*09b0*/  SHF.R.U32.HI R5, RZ, R12, R7 ;  /* 0x0000000cff057219 */ /* 0x000fe20000011607 */
[----:B------:R-:W-:Y:S01]  /*09c0*/  IMAD.MOV.U32 R7, RZ, RZ, 0x1 ;  /* 0x00000001ff077424 */ /* 0x000fe200078e00ff */
[----:B------:R3:W4:Y:S03]  /*09d0*/  F2I.U32.TRUNC.NTZ R12, R6 ;  /* 0x00000006000c7305 */ /* 0x000726000020f000 */
[----:B------:R-:W1:Y:S01]  /*09e0*/  LDC R15, c[0x0][0x648] ;  /* 0x00019200ff0f7b82 */ /* 0x000e620000000800 */
[-C--:B0-----:R-:W-:Y:S02]  /*09f0*/  SHF.L.U32 R4, R9, R26.reuse, RZ ;  /* 0x0000001a09047219 */ /* 0x081fe400000006ff */
[----:B------:R-:W-:-:S02]  /*0a00*/  SHF.R.U64 R32, R30, R26, R5 ;  /* 0x0000001a1e207219 */ /* 0x000fc40000001205 */
[----:B------:R-:W-:Y:S02]  /*0a10*/  LOP3.LUT R11, RZ, R4, RZ, 0x33, !PT ;  /* 0x00000004ff0b7212 */ /* 0x000fe400078e33ff */
[-C--:B------:R-:W-:Y:S01]  /*0a20*/  SHF.R.U32.HI R5, RZ, R26.reuse, R5 ;  /* 0x0000001aff057219 */ /* 0x080fe20000011605 */
[----:B------:R-:W0:Y:S01]  /*0a30*/  LDC R21, c[0x0][0x638] ;  /* 0x00018e00ff157b82 */ /* 0x000e220000000800 */
[----:B------:R-:W-:Y:S01]  /*0a40*/  SHF.L.U32 R10, R7, R26, RZ ;  /* 0x0000001a070a7219 */ /* 0x000fe200000006ff */
[----:B------:R-:W-:-:S06]  /*0a50*/  IMAD.MOV.U32 R4, RZ, RZ, R32 ;  /* 0x000000ffff047224 */ /* 0x000fcc00078e0020 */
[----:B------:R-:W0:Y:S01]  /*0a60*/  LDC R153, c[0x0][0x610] ;  /* 0x00018400ff997b82 */ /* 0x000e220000000800 */
[----:B---34-:R-:W-:Y:S05]  /*0a70*/  @!P0 BRA `(.L_x_6) ;  /* 0x0000000000288947 */ /* 0x018fea0003800000 */
[----:B------:R-:W3:Y:S02]  /*0a80*/  LDC R9, c[0x0][0x64c] ;  /* 0x00019300ff097b82 */ /* 0x000ee40000000800 */
[----:B---3--:R-:W-:-:S05]  /*0a90*/  IADD3 R9, P0, R32, R9, RZ ;  /* 0x0000000920097210 */ /* 0x008fca0007f1e0ff */
        /* <DEDUP_REMOVED lines=8> */
.L_x_6:
[----:B-1----:R-:W-:Y:S01]  /*0b20*/  SHF.R.U64 R4, R4, R15, R5 ;  /* 0x0000000f04047219 */ /* 0x002fe20000001205 */
[----:B--2---:R-:W-:Y:S01]  /*0b30*/  VIADD R5, R24, 0xffffffff ;  /* 0xffffffff18057836 */ /* 0x004fe20000000000 */
[----:B------:R-:W-:Y:S01]  /*0b40*/  LOP3.LUT R11, R30, R11, RZ, 0xc0, !PT ;  /* 0x0000000b1e0b7212 */ /* 0x000fe200078ec0ff */
[----:B------:R-:W-:Y:S02]  /*0b50*/  IMAD.MOV R12, RZ, RZ, -R12 ;  /* 0x000000ffff0c7224 */ /* 0x000fe400078e0a0c */
[----:B------:R-:W-:Y:S02]  /*0b60*/  IMAD.MOV R6, RZ, RZ, -R4 ;  /* 0x000000ffff067224 */ /* 0x000fe400078e0a04 */
[----:B------:R-:W-:Y:S01]  /*0b70*/  IMAD R11, R10, R4, R11 ;  /* 0x000000040a0b7224 */ /* 0x000fe200078e020b */
[----:B------:R-:W-:Y:S01]  /*0b80*/  LOP3.LUT R4, R20, R5, RZ, 0xc0, !PT ;  /* 0x0000000514047212 */ /* 0x000fe200078ec0ff */
[----:B------:R-:W-:Y:S02]  /*0b90*/  @P3 IMAD R0, R14, R12, R3 ;  /* 0x0000000c0e003224 */ /* 0x000fe400078e0203 */
[----:B0-----:R-:W-:-:S02]  /*0ba0*/  IMAD R3, R6, R21, R32 ;  /* 0x0000001506037224 */ /* 0x001fc400078e0220 */
[----:B------:R-:W-:Y:S02]  /*0bb0*/  IMAD R153, R11, R153, R0 ;  /* 0x000000990b997224 */ /* 0x000fe400078e0200 */
[----:B------:R-:W-:Y:S02]  /*0bc0*/  IMAD R4, R3, R24, R4 ;  /* 0x0000001803047224 */ /* 0x000fe400078e0204 */
[----:B------:R-:W-:-:S03]  /*0bd0*/  IMAD.MOV.U32 R0, RZ, RZ, 0x1 ;  /* 0x00000001ff007424 */ /* 0x000fc600078e00ff */
[----:B------:R-:W-:Y:S02]  /*0be0*/  SEL R152, R4, R153, !P3 ;  /* 0x0000009904987207 */ /* 0x000fe40005800000 */
[----:B------:R-:W-:-:S07]  /*0bf0*/  SEL R153, R153, R4, !P3 ;  /* 0x0000000499997207 */ /* 0x000fce0005800000 */
.L_x_4:
[----:B------:R-:W-:-:S08]  /*0c00*/  NOP ;  /* 0x0000000000007918 */ /* 0x000fd00000000000 */
[----:B------:R-:W0:Y:S02]  /*0c10*/  USETMAXREG.TRY_ALLOC.CTAPOOL UP0, 0xe8 ;  /* 0x000000e8000079c8 */ /* 0x000e240008000600 */
[----:B0-----:R-:W-:-:S13]  /*0c20*/  PLOP3.LUT P0, PT, PT, PT, UP0, 0x80, 0x0 ;  /* 0x000000000000781c */ /* 0x001fda0003f0f008 */
[----:B------:R-:W-:Y:S05]  /*0c30*/  @!P0 BRA `(.L_x_4) ;  /* 0xfffffffc00f08947 */ /* 0x000fea000383ffff */
[----:B------:R-:W-:Y:S01]  /*0c40*/  ULDC.64 UR4, c[0x0][0x598] ;  /* 0x0001660000047ab9 */ /* 0x000fe20000000a00 */
[----:B------:R-:W-:Y:S01]  /*0c50*/  ULDC.64 UR36, c[0x0][0x208] ;  /* 0x0000820000247ab9 */ /* 0x000fe20000000a00 */
[----:B------:R-:W-:-:S04]  /*0c60*/  ISETP.NE.U32.AND P0, PT, RZ, UR4, PT ;  /* 0x00000004ff007c0c */ /* 0x000fc8000bf05070 */
[----:B------:R-:W-:-:S13]  /*0c70*/  ISETP.NE.AND.EX P0, PT, RZ, UR5, PT, P0 ;  /* 0x00000005ff007c0c */ /* 0x000fda000bf05300 */
[----:B------:R-:W-:Y:S05]  /*0c80*/  @!P0 BRA `(.L_x_7) ;  /* 0x00000000001c8947 */ /* 0x000fea0003800000 */
[----:B------:R-:W0:Y:S02]  /*0c90*/  LDC.64 R4, c[0x0][0x598] ;  /* 0x00016600ff047b82 */ /* 0x000e240000000a00 */
[----:B0-----:R-:W2:Y:S02]  /*0ca0*/  LDG.E.64 R4, desc[UR36][R4.64] ;  /* 0x0000002404047981 */ /* 0x001ea4000c1e1b00 */
[----:B--2---:R-:W-:-:S04]  /*0cb0*/  ISETP.NE.U32.AND P0, PT, R4, RZ, PT ;  /* 0x000000ff0400720c */ /* 0x004fc80003f05070 */
[----:B------:R-:W-:-:S13]  /*0cc0*/  ISETP.NE.AND.EX P0, PT, R5, RZ, PT, P0 ;  /* 0x000000ff0500720c */ /* 0x000fda0003f05300 */
[----:B------:R-:W-:Y:S05]  /*0cd0*/  @!P0 BRA `(.L_x_7) ;  /* 0x0000000000088947 */ /* 0x000fea0003800000 */
[----:B------:R0:W5:Y:S01]  /*0ce0*/  LD.E R154, desc[UR36][R4.64] ;  /* 0x00000024049a7980 */ /* 0x000162000c101900 */
[----:B------:R-:W-:Y:S05]  /*0cf0*/  BRA `(.L_x_8) ;  /* 0x0000000000247947 */ /* 0x000fea0003800000 */
.L_x_7:
[----:B------:R-:W-:Y:S02]  /*0d00*/  ULDC.64 UR4, c[0x0][0x588] ;  /* 0x0001620000047ab9 */ /* 0x000fe40000000a00 */
[----:B------:R-:W-:-:S04]  /*0d10*/  ISETP.NE.U32.AND P0, PT, RZ, UR4, PT ;  /* 0x00000004ff007c0c */ /* 0x000fc8000bf05070 */
[----:B------:R-:W-:-:S13]  /*0d20*/  ISETP.NE.AND.EX P0, PT, RZ, UR5, PT, P0 ;  /* 0x00000005ff007c0c */ /* 0x000fda000bf05300 */
[----:B------:R-:W-:Y:S05]  /*0d30*/  @!P0 BRA `(.L_x_9) ;  /* 0x00000000000c8947 */ /* 0x000fea0003800000 */
[----:B------:R-:W0:Y:S02]  /*0d40*/  LDC.64 R154, c[0x0][0x588] ;  /* 0x00016200ff9a7b82 */ /* 0x000e240000000a00 */
[----:B0-----:R1:W5:Y:S01]  /*0d50*/  LDG.E R154, desc[UR36][R154.64] ;  /* 0x000000249a9a7981 */ /* 0x001362000c1e1900 */
[----:B------:R-:W-:Y:S05]  /*0d60*/  BRA `(.L_x_8) ;  /* 0x0000000000087947 */ /* 0x000fea0003800000 */
.L_x_9:
[----:B------:R-:W-:Y:S02]  /*0d70*/  ULDC UR4, c[0x0][0x580] ;  /* 0x0001600000047ab9 */ /* 0x000fe40000000800 */
[----:B------:R-:W-:-:S07]  /*0d80*/  IMAD.U32 R154, RZ, RZ, UR4 ;  /* 0x00000004ff9a7e24 */ /* 0x000fce000f8e00ff */
.L_x_8:
[----:B------:R-:W-:Y:S02]  /*0d90*/  ULDC.64 UR4, c[0x0][0x5a0] ;  /* 0x0001680000047ab9 */ /* 0x000fe40000000a00 */
[----:B------:R-:W-:-:S04]  /*0da0*/  ISETP.NE.U32.AND P0, PT, RZ, UR4, PT ;  /* 0x00000004ff007c0c */ /* 0x000fc8000bf05070 */
[----:B------:R-:W-:-:S13]  /*0db0*/  ISETP.NE.AND.EX P0, PT, RZ, UR5, PT, P0 ;  /* 0x00000005ff007c0c */ /* 0x000fda000bf05300 */
[----:B------:R-:W-:Y:S05]  /*0dc0*/  @!P0 BRA `(.L_x_10) ;  /* 0x00000000001c8947 */ /* 0x000fea0003800000 */
[----:B0-----:R-:W0:Y:S02]  /*0dd0*/  LDC.64 R4, c[0x0][0x5a0] ;  /* 0x00016800ff047b82 */ /* 0x001e240000000a00 */
[----:B0-----:R-:W2:Y:S02]  /*0de0*/  LDG.E.64 R4, desc[UR36][R4.64] ;  /* 0x0000002404047981 */ /* 0x001ea4000c1e1b00 */
[----:B--2---:R-:W-:-:S04]  /*0df0*/  ISETP.NE.U32.AND P0, PT, R4, RZ, PT ;  /* 0x000000ff0400720c */ /* 0x004fc80003f05070 */
[----:B------:R-:W-:-:S13]  /*0e00*/  ISETP.NE.AND.EX P0, PT, R5, RZ, PT, P0 ;  /* 0x000000ff0500720c */ /* 0x000fda0003f05300 */
[----:B------:R-:W-:Y:S05]  /*0e10*/  @!P0 BRA `(.L_x_10) ;  /* 0x0000000000088947 */ /* 0x000fea0003800000 */
[----:B-1----:R0:W5:Y:S01]  /*0e20*/  LD.E R155, desc[UR36][R4.64] ;  /* 0x00000024049b7980 */ /* 0x002162000c101900 */
[----:B------:R-:W-:Y:S05]  /*0e30*/  BRA `(.L_x_11) ;  /* 0x0000000000247947 */ /* 0x000fea0003800000 */
.L_x_10:
[----:B------:R-:W-:Y:S02]  /*0e40*/  ULDC.64 UR4, c[0x0][0x590] ;  /* 0x0001640000047ab9 */ /* 0x000fe40000000a00 */
[----:B------:R-:W-:-:S04]  /*0e50*/  ISETP.NE.U32.AND P0, PT, RZ, UR4, PT ;  /* 0x00000004ff007c0c */ /* 0x000fc8000bf05070 */
[----:B------:R-:W-:-:S13]  /*0e60*/  ISETP.NE.AND.EX P0, PT, RZ, UR5, PT, P0 ;  /* 0x00000005ff007c0c */ /* 0x000fda000bf05300 */
[----:B------:R-:W-:Y:S05]  /*0e70*/  @!P0 BRA `(.L_x_12) ;  /* 0x00000000000c8947 */ /* 0x000fea0003800000 */
[----:B0-----:R-:W1:Y:S02]  /*0e80*/  LDC.64 R4, c[0x0][0x590] ;  /* 0x00016400ff047b82 */ /* 0x001e640000000a00 */
[----:B-1----:R1:W5:Y:S01]  /*0e90*/  LDG.E R155, desc[UR36][R4.64] ;  /* 0x00000024049b7981 */ /* 0x002362000c1e1900 */
[----:B------:R-:W-:Y:S05]  /*0ea0*/  BRA `(.L_x_11) ;  /* 0x0000000000087947 */ /* 0x000fea0003800000 */
.L_x_12:
[----:B------:R-:W-:Y:S02]  /*0eb0*/  ULDC UR4, c[0x0][0x584] ;  /* 0x0001610000047ab9 */ /* 0x000fe40000000800 */
[----:B-1----:R-:W-:-:S07]  /*0ec0*/  IMAD.U32 R155, RZ, RZ, UR4 ;  /* 0x00000004ff9b7e24 */ /* 0x002fce000f8e00ff */
.L_x_11:
[----:B------:R-:W-:-:S13]  /*0ed0*/  LOP3.LUT P0, RZ, R0, 0xff, RZ, 0xc0, !PT ;  /* 0x000000ff00ff7812 */ /* 0x000fda000780c0ff */
[----:B------:R-:W-:Y:S05]  /*0ee0*/  @!P0 EXIT ;  /* 0x000000000000894d */ /* 0x000fea0003800000 */
[----:B------:R-:W-:Y:S01]  /*0ef0*/  ULDC UR4, c[0x0][0x28c] ;  /* 0x0000a30000047ab9 */ /* 0x000fe20000000800 */
[----:B------:R-:W-:Y:S01]  /*0f00*/  LOP3.LUT R160, R19, 0x1, RZ, 0xfc, !PT ;  /* 0x0000000113a07812 */ /* 0x000fe200078efcff */
[----:B------:R-:W-:Y:S01]  /*0f10*/  UIADD3 UR4, UR4, 0x3f, URZ ;  /* 0x0000003f04047890 */ /* 0x000fe2000fffe03f */
[----:B------:R-:W-:Y:S01]  /*0f20*/  UMOV UR38, URZ ;  /* 0x0000003f00267c82 */ /* 0x000fe20008000000 */
[----:B------:R-:W-:Y:S02]  /*0f30*/  UMOV UR39, URZ ;  /* 0x0000003f00277c82 */ /* 0x000fe40008000000 */
[----:B------:R-:W-:-:S04]  /*0f40*/  USHF.R.S32.HI UR5, URZ, 0x1f, UR4 ;  /* 0x0000001f3f057899 */ /* 0x000fc80008011404 */
[----:B------:R-:W-:-:S04]  /*0f50*/  ULEA.HI UR5, UR5, UR4, URZ, 0x6 ;  /* 0x0000000405057291 */ /* 0x000fc8000f8f303f */
[----:B------:R-:W-:-:S12]  /*0f60*/  USHF.R.S32.HI UR40, URZ, 0x6, UR5 ;  /* 0x000000063f287899 */ /* 0x000fd80008011405 */
.L_x_286:
[----:B------:R-:W-:Y:S01]  /*0f70*/  LOP3.LUT R0, R18, 0x80, RZ, 0xc0, !PT ;  /* 0x0000008012007812 */ /* 0x000fe200078ec0ff */
[----:B--2---:R-:W2:Y:S01]  /*0f80*/  S2UR UR7, SR_CgaCtaId ;  /* 0x00000000000779c3 */ /* 0x004ea20000008800 */
[----:B------:R-:W-:Y:S02]  /*0f90*/  UMOV UR6, 0x400 ;  /* 0x0000040000067882 */ /* 0x000fe40000000000 */
[----:B------:R-:W-:-:S06]  /*0fa0*/  SHF.R.U32.HI R0, RZ, 0x7, R0 ;  /* 0x00000007ff007819 */ /* 0x000fcc0000011600 */
[----:B---3--:R-:W3:Y:S01]  /*0fb0*/  SHFL.IDX PT, R0, R0, RZ, 0x1f ;  /* 0x00001fff00007589 */ /* 0x008ee200000e0000 */
[----:B--2---:R-:W-:Y:S01]  /*0fc0*/  ULEA UR42, UR7, UR6, 0x18 ;  /* 0x00000006072a7291 */ /* 0x004fe2000f8ec03f */
[----:B---3--:R-:W-:-:S13]  /*0fd0*/  R2UR UR4, R0 ;  /* 0x00000000000472ca */ /* 0x008fda00000e0000 */
[----:B------:R-:W-:-:S04]  /*0fe0*/  ULEA.HI UR5, UR4, UR4, URZ, 0x1 ;  /* 0x0000000404057291 */ /* 0x000fc8000f8f083f */
[----:B------:R-:W-:-:S04]  /*0ff0*/  ULOP3.LUT UR5, UR5, 0x7fffe, URZ, 0xc0, !UPT ;  /* 0x0007fffe05057892 */ /* 0x000fc8000f8ec03f */
[----:B------:R-:W-:-:S03]  /*1000*/  UIADD3 UR5, UR4, -UR5, URZ ;  /* 0x8000000504057290 */ /* 0x000fc6000fffe03f */
[----:B------:R-:W-:Y:S01]  /*1010*/  ULDC UR4, c[0x0][0x28c] ;  /* 0x0000a30000047ab9 */ /* 0x000fe20000000800 */
[----:B------:R-:W-:Y:S01]  /*1020*/  ULEA UR5, UR5, UR42, 0xd ;  /* 0x0000002a05057291 */ /* 0x000fe2000f8e683f */
[----:B------:R-:W-:-:S03]  /*1030*/  ISETP.LT.AND P0, PT, RZ, UR4, PT ;  /* 0x00000004ff007c0c */ /* 0x000fc6000bf01270 */
[----:B------:R-:W-:-:S04]  /*1040*/  UIADD3 UR5, UR5, 0x180, URZ ;  /* 0x0000018005057890 */ /* 0x000fc8000fffe03f */
[----:B------:R-:W-:-:S04]  /*1050*/  USHF.R.U32.HI UR5, URZ, 0x4, UR5 ;  /* 0x000000043f057899 */ /* 0x000fc80008011605 */
[----:B------:R-:W-:Y:S02]  /*1060*/  ULOP3.LUT UR41, UR5, 0x3fff, URZ, 0xc0, !UPT ;  /* 0x00003fff05297892 */ /* 0x000fe4000f8ec03f */
[----:B-1--4-:R-:W-:Y:S10]  /*1070*/  @P0 BRA `(.L_x_13) ;  /* 0x0000000000400947 */ /* 0x012ff40003800000 */
[----:B------:R-:W-:Y:S01]  /*1080*/  MOV R0, 0x0 ;  /* 0x0000000000007802 */ /* 0x000fe20000000f00 */
[----:B------:R-:W-:Y:S01]  /*1090*/  ULDC.64 UR4, c[0x4][0x68] ;  /* 0x01001a0000047ab9 */ /* 0x000fe20000000a00 */
[----:B------:R-:W-:Y:S01]  /*10a0*/  ULDC.64 UR6, c[0x4][0x8] ;  /* 0x0100020000067ab9 */ /* 0x000fe20000000a00 */
[----:B01----:R-:W-:Y:S01]  /*10b0*/  IMAD.U32 R4, RZ, RZ, UR4 ;  /* 0x00000004ff047e24 */ /* 0x003fe2000f8e00ff */
[----:B------:R0:W1:Y:S01]  /*10c0*/  LDC.64 R14, c[0x4][R0] ;  /* 0x01000000000e7b82 */ /* 0x0000620000000a00 */
[----:B------:R-:W-:Y:S01]  /*10d0*/  IMAD.U32 R5, RZ, RZ, UR5 ;  /* 0x00000005ff057e24 */ /* 0x000fe2000f8e00ff */
[----:B------:R-:W-:Y:S01]  /*10e0*/  ULDC.64 UR4, c[0x4][0x70] ;  /* 0x01001c0000047ab9 */ /* 0x000fe20000000a00 */
[----:B------:R-:W-:Y:S02]  /*10f0*/  IMAD.U32 R10, RZ, RZ, UR6 ;  /* 0x00000006ff0a7e24 */ /* 0x000fe4000f8e00ff */
[----:B------:R-:W-:Y:S02]  /*1100*/  IMAD.U32 R6, RZ, RZ, UR4 ;  /* 0x00000004ff067e24 */ /* 0x000fe4000f8e00ff */
[----:B------:R-:W-:-:S02]  /*1110*/  IMAD.U32 R7, RZ, RZ, UR5 ;  /* 0x00000005ff077e24 */ /* 0x000fc4000f8e00ff */
[----:B------:R-:W-:Y:S02]  /*1120*/  IMAD.U32 R11, RZ, RZ, UR7 ;  /* 0x00000007ff0b7e24 */ /* 0x000fe4000f8e00ff */
[----:B------:R-:W-:Y:S02]  /*1130*/  IMAD.MOV.U32 R8, RZ, RZ, 0x1e1 ;  /* 0x000001e1ff087424 */ /* 0x000fe400078e00ff */
[----:B------:R-:W-:Y:S02]  /*1140*/  IMAD.MOV.U32 R12, RZ, RZ, 0x1 ;  /* 0x00000001ff0c7424 */ /* 0x000fe400078e00ff */
[----:B0-----:R-:W-:-:S07]  /*1150*/  IMAD.MOV.U32 R13, RZ, RZ, RZ ;  /* 0x000000ffff0d7224 */ /* 0x001fce00078e00ff */
[----:B------:R-:W-:-:S07]  /*1160*/  LEPC R20, `(.L_x_13) ;  /* 0x000000001014794e */ /* 0x000fce0000000000 */
[----:B-1---5:R-:W-:Y:S05]  /*1170*/  CALL.ABS.NOINC R14 ;  /* 0x000000000e007343 */ /* 0x022fea0003c00000 */
.L_x_13:
[----:B------:R-:W-:-:S13]  /*1180*/  ISETP.NE.AND P0, PT, R160, 0x3, PT ;  /* 0x00000003a000780c */ /* 0x000fda0003f05270 */
[----:B------:R-:W-:Y:S05]  /*1190*/  @!P0 BRA `(.L_x_14) ;  /* 0x0000000000048947 */ /* 0x000fea0003800000 */
[----:B------:R-:W-:Y:S01]  /*11a0*/  BPT.TRAP 0x1 ;  /* 0x000000040000795c */ /* 0x000fe20000300000 */
.L_x_14:
[----:B------:R-:W-:Y:S02]  /*11b0*/  IMAD.U32 R3, RZ, RZ, UR39 ;  /* 0x00000027ff037e24 */ /* 0x000fe4000f8e00ff */
[----:B------:R-:W-:-:S03]  /*11c0*/  IMAD.U32 R0, RZ, RZ, UR38 ;  /* 0x00000026ff007e24 */ /* 0x000fc6000f8e00ff */
[----:B------:R-:W-:Y:S02]  /*11d0*/  LEA R3, R3, UR42, 0x3 ;  /* 0x0000002a03037c11 */ /* 0x000fe4000f8e18ff */
[----:B------:R-:W-:-:S04]  /*11e0*/  SHF.L.U32 R0, R0, 0x1f, RZ ;  /* 0x0000001f00007819 */ /* 0x000fc800000006ff */
[----:B------:R2:W3:Y:S01]  /*11f0*/  SYNCS.PHASECHK.TRANS64.TRYWAIT P1, [R3+URZ], R0 ;  /* 0x00000000030075a7 */ /* 0x0004e2000802017f */
[----:B------:R-:W-:Y:S05]  /*1200*/  @!P0 BRA `(.L_x_15) ;  /* 0x0000000000048947 */ /* 0x000fea0003800000 */
[----:B------:R-:W-:Y:S01]  /*1210*/  BPT.TRAP 0x1 ;  /* 0x000000040000795c */ /* 0x000fe20000300000 */
.L_x_15:
[----:B---3--:R-:W-:Y:S05]  /*1220*/  @P1 BRA `(.L_x_16) ;  /* 0x0000000000081947 */ /* 0x008fea0003800000 */
[----:B------:R-:W3:Y:S02]  /*1230*/  SYNCS.PHASECHK.TRANS64.TRYWAIT P1, [R3+URZ], R0 ;  /* 0x00000000030075a7 */ /* 0x000ee4000802017f */
[----:B---3--:R-:W-:Y:S05]  /*1240*/  @!P1 BRA `(.L_x_17) ;  /* 0x0000009000549947 */ /* 0x008fea0003800000 */
.L_x_16:
[----:B------:R-:W-:-:S04]  /*1250*/  UISETP.LT.AND UP0, UPT, UR40, 0x1, UPT ;  /* 0x000000012800788c */ /* 0x000fc8000bf01270 */
[----:B------:R-:W-:-:S04]  /*1260*/  USEL UR4, UR40, 0x1, UP0 ;  /* 0x0000000128047887 */ /* 0x000fc80008000000 */
[----:B------:R-:W-:-:S06]  /*1270*/  UIADD3 UR4, UR40, -UR4, URZ ;  /* 0x8000000428047290 */ /* 0x000fcc000fffe03f */
[----:B--23--:R-:W-:Y:S01]  /*1280*/  IMAD.U32 R0, RZ, RZ, UR4 ;  /* 0x00000004ff007e24 */ /* 0x00cfe2000f8e00ff */
[----:B------:R-:W-:Y:S05]  /*1290*/  WARPSYNC.ALL ;  /* 0x0000000000007948 */ /* 0x000fea0003800000 */
[----:B------:R-:W-:Y:S01]  /*12a0*/  ISETP.GE.AND P1, PT, R0, 0x1, PT ;  /* 0x000000010000780c */ /* 0x000fe20003f26270 */
[----:B------:R-:W-:Y:S01]  /*12b0*/  UIADD3 UR4, UR42, 0x30180, URZ ;  /* 0x000301802a047890 */ /* 0x000fe2000fffe03f */
[----:B------:R-:W-:Y:S01]  /*12c0*/  WARPGROUP.ARRIVE ;  /* 0x00000000000079c5 */ /* 0x000fe20000000000 */
[----:B------:R-:W-:Y:S01]  /*12d0*/  UMOV UR9, 0x40000040 ;  /* 0x4000004000097882 */ /* 0x000fe20000000000 */
[----:B------:R-:W-:Y:S01]  /*12e0*/  UMOV UR11, 0x40000040 ;  /* 0x40000040000b7882 */ /* 0x000fe20000000000 */
[----:B------:R-:W-:-:S04]  /*12f0*/  USHF.R.U32.HI UR4, URZ, 0x4, UR4 ;  /* 0x000000043f047899 */ /* 0x000fc80008011604 */
[----:B------:R-:W-:Y:S02]  /*1300*/  ULOP3.LUT UR5, UR4, 0x3fff, URZ, 0xc0, !UPT ;  /* 0x00003fff04057892 */ /* 0x000fe4000f8ec03f */
[----:B------:R-:W-:Y:S02]  /*1310*/  ULOP3.LUT UR4, UR41, 0x10000, URZ, 0xfc, !UPT ;  /* 0x0001000029047892 */ /* 0x000fe4000f8efc3f */
[----:B------:R-:W-:Y:S02]  /*1320*/  ULOP3.LUT UR5, UR5, 0x10000, URZ, 0xfc, !UPT ;  /* 0x0001000005057892 */ /* 0x000fe4000f8efc3f */
[----:B------:R-:W-:Y:S02]  /*1330*/  ULEA UR6, UR39, UR4, 0xb ;  /* 0x0000000427067291 */ /* 0x000fe4000f8e583f */
[----:B------:R-:W-:-:S05]  /*1340*/  ULEA UR7, UR39, UR5, 0xc ;  /* 0x0000000527077291 */ /* 0x000fca000f8e603f */
[----:B------:R-:W-:Y:S02]  /*1350*/  UMOV UR8, UR6 ;  /* 0x0000000600087c82 */ /* 0x000fe40008000000 */
[----:B------:R-:W-:Y:S02]  /*1360*/  UMOV UR10, UR7 ;  /* 0x00000007000a7c82 */ /* 0x000fe40008000000 */
[----:B------:R-:W-:Y:S01]  /*1370*/  HGMMA.64x256x8.F32.TF32 R24, gdesc[UR8], RZ, !UPT, gsb0 ;  /* 0x07e00000081879f0 */ /* 0x000fe2000c0028ff */
[----:B------:R-:W-:Y:S02]  /*1380*/  UIADD3 UR8, UR6, 0x2, URZ ;  /* 0x0000000206087890 */ /* 0x000fe4000fffe03f */
[----:B------:R-:W-:Y:S01]  /*1390*/  UIADD3 UR10, UR7, 0x2, URZ ;  /* 0x00000002070a7890 */ /* 0x000fe2000fffe03f */
[----:B------:R-:W-:Y:S01]  /*13a0*/  UMOV UR9, 0x40000040 ;  /* 0x4000004000097882 */ /* 0x000fe20000000000 */
[----:B------:R-:W-:Y:S01]  /*13b0*/  UMOV UR11, 0x40000040 ;  /* 0x40000040000b7882 */ /* 0x000fe20000000000 */
[----:B------:R-:W-:-:S02]  /*13c0*/  WARPGROUP.DEPBAR.LE gsb0, 0x0 ;  /* 0x00008000000079c5 */ /* 0x000fc40000010000 */
[----:B------:R-:W-:-:S15]  /*13d0*/  WARPGROUP.ARRIVE ;  /* 0x00000000000079c5 */ /* 0x000fde0000000000 */
[----:B------:R-:W-:-:S05]  /*13e0*/  NOP ;  /* 0x0000000000007918 */ /* 0x000fca0000000000 */
[----:B------:R-:W-:Y:S01]  /*13f0*/  HGMMA.64x256x8.F32.TF32 R24, gdesc[UR8], R24, gsb0 ;  /* 0x07e00000081879f0 */ /* 0x000fe20008002818 */
[----:B------:R-:W-:Y:S02]  /*1400*/  UIADD3 UR8, UR6, 0x4, URZ ;  /* 0x0000000406087890 */ /* 0x000fe4000fffe03f */
[----:B------:R-:W-:Y:S01]  /*1410*/  UIADD3 UR10, UR7, 0x4, URZ ;  /* 0x00000004070a7890 */ /* 0x000fe2000fffe03f */
[----:B------:R-:W-:Y:S01]  /*1420*/  UMOV UR9, 0x40000040 ;  /* 0x4000004000097882 */ /* 0x000fe20000000000 */
[----:B------:R-:W-:Y:S01]  /*1430*/  UMOV UR11, 0x40000040 ;  /* 0x40000040000b7882 */ /* 0x000fe20000000000 */
[----:B------:R-:W-:Y:S02]  /*1440*/  WARPGROUP.DEPBAR.LE gsb0, 0x0 ;  /* 0x00008000000079c5 */ /* 0x000fe40000010000 */
        /* <DEDUP_REMOVED lines=42> */
[----:B------:R-:W-:Y:S03]  /*16f0*/  HGMMA.64x256x8.F32.TF32 R24, gdesc[UR8], R24, gsb0 ;  /* 0x07e00000081879f0 */ /* 0x000fe60008002818 */
[----:B------:R-:W-:Y:S02]  /*1700*/  WARPGROUP.DEPBAR.LE gsb0, 0x0 ;  /* 0x00008000000079c5 */ /* 0x000fe40000010000 */
[----:B------:R-:W-:Y:S05]  /*1710*/  @!P1 BRA `(.L_x_18) ;  /* 0x0000000400a49947 */ /* 0x000fea0003800000 */
[----:B------:R-:W-:-:S04]  /*1720*/  UIADD3 UR6, UR39, 0x1, URZ ;  /* 0x0000000127067890 */ /* 0x000fc8000fffe03f */
[----:B------:R-:W-:-:S04]  /*1730*/  UISETP.NE.AND UP0, UPT, UR6, 0x6, UPT ;  /* 0x000000060600788c */ /* 0x000fc8000bf05270 */
[----:B------:R-:W-:Y:S02]  /*1740*/  USEL UR7, URZ, 0x1, UP0 ;  /* 0x000000013f077887 */ /* 0x000fe40008000000 */
[----:B------:R-:W-:Y:S02]  /*1750*/  USEL UR6, UR6, URZ, UP0 ;  /* 0x0000003f06067287 */ /* 0x000fe40008000000 */
[----:B------:R-:W-:-:S06]  /*1760*/  ULOP3.LUT UR7, UR38, UR7, URZ, 0x3c, !UPT ;  /* 0x0000000726077292 */ /* 0x000fcc000f8e3c3f */
[----:B01----:R-:W-:Y:S01]  /*1770*/  IMAD.U32 R5, RZ, RZ, UR7 ;  /* 0x00000007ff057e24 */ /* 0x003fe2000f8e00ff */
[----:B------:R-:W-:-:S06]  /*1780*/  UMOV UR7, UR39 ;  /* 0x0000002700077c82 */ /* 0x000fcc0008000000 */
.L_x_25:
[----:B01----:R-:W-:Y:S05]  /*1790*/  @!P0 BRA `(.L_x_19) ;  /* 0x0000000000048947 */ /* 0x003fea0003800000 */
[----:B------:R-:W-:Y:S01]  /*17a0*/  BPT.TRAP 0x1 ;  /* 0x000000040000795c */ /* 0x000fe20000300000 */
.L_x_19:
[----:B------:R-:W0:Y:S01]  /*17b0*/  S2UR UR9, SR_CgaCtaId ;  /* 0x00000000000979c3 */ /* 0x000e220000008800 */
[----:B------:R-:W-:Y:S01]  /*17c0*/  UMOV UR8, 0x400 ;  /* 0x0000040000087882 */ /* 0x000fe20000000000 */
[----:B------:R-:W-:Y:S01]  /*17d0*/  SHF.L.U32 R3, R5, 0x1f, RZ ;  /* 0x0000001f05037819 */ /* 0x000fe200000006ff */
[----:B0-----:R-:W-:-:S04]  /*17e0*/  ULEA UR8, UR9, UR8, 0x18 ;  /* 0x0000000809087291 */ /* 0x001fc8000f8ec03f */
[----:B------:R-:W-:-:S09]  /*17f0*/  ULEA UR9, UR6, UR8, 0x3 ;  /* 0x0000000806097291 */ /* 0x000fd2000f8e183f */
[----:B------:R0:W1:Y:S01]  /*1800*/  SYNCS.PHASECHK.TRANS64.TRYWAIT P1, [UR9], R3 ;  /* 0x00000003ff0075a7 */ /* 0x0000620008020149 */
[----:B------:R-:W-:Y:S05]  /*1810*/  @!P0 BRA `(.L_x_20) ;  /* 0x0000000000048947 */ /* 0x000fea0003800000 */
[----:B------:R-:W-:Y:S01]  /*1820*/  BPT.TRAP 0x1 ;  /* 0x000000040000795c */ /* 0x000fe20000300000 */
.L_x_20:
[----:B-1----:R-:W-:Y:S05]  /*1830*/  @P1 BRA `(.L_x_21) ;  /* 0x0000000000081947 */ /* 0x002fea0003800000 */
[----:B------:R-:W1:Y:S02]  /*1840*/  SYNCS.PHASECHK.TRANS64.TRYWAIT P1, [UR9], R3 ;  /* 0x00000003ff0075a7 */ /* 0x000e640008020149 */
[----:B-1----:R-:W-:Y:S05]  /*1850*/  @!P1 BRA `(.L_x_22) ;  /* 0x0000008800e49947 */ /* 0x002fea0003800000 */
.L_x_21:
[----:B------:R-:W-:Y:S01]  /*1860*/  ULEA UR9, UR6, UR4, 0xb ;  /* 0x0000000406097291 */ /* 0x000fe2000f8e583f */
[----:B------:R-:W-:Y:S01]  /*1870*/  WARPGROUP.ARRIVE ;  /* 0x00000000000079c5 */ /* 0x000fe20000000000 */
[----:B------:R-:W-:Y:S01]  /*1880*/  ULEA UR10, UR6, UR5, 0xc ;  /* 0x00000005060a7291 */ /* 0x000fe2000f8e603f */
[----:B------:R-:W-:Y:S01]  /*1890*/  UMOV UR13, 0x40000040 ;  /* 0x40000040000d7882 */ /* 0x000fe20000000000 */
[----:B------:R-:W-:-:S03]  /*18a0*/  UMOV UR15, 0x40000040 ;  /* 0x40000040000f7882 */ /* 0x000fc60000000000 */
[----:B------:R-:W-:Y:S02]  /*18b0*/  UMOV UR12, UR9 ;  /* 0x00000009000c7c82 */ /* 0x000fe40008000000 */
[----:B------:R-:W-:Y:S02]  /*18c0*/  UMOV UR14, UR10 ;  /* 0x0000000a000e7c82 */ /* 0x000fe40008000000 */
[----:B------:R-:W-:Y:S01]  /*18d0*/  HGMMA.64x256x8.F32.TF32 R24, gdesc[UR12], R24, gsb0 ;  /* 0x07e000000c1879f0 */ /* 0x000fe20008002818 */
        /* <DEDUP_REMOVED lines=58> */
[----:B------:R-:W-:Y:S01]  /*1c80*/  BPT.TRAP 0x1 ;  /* 0x000000040000795c */ /* 0x000fe20000300000 */
.L_x_23:
[----:B------:R-:W-:Y:S01]  /*1c90*/  ULEA UR8, UR7, UR8, 0x3 ;  /* 0x0000000807087291 */ /* 0x000fe2000f8e183f */
[----:B------:R-:W-:-:S03]  /*1ca0*/  ISETP.GT.U32.AND P1, PT, R19, 0x1, PT ;  /* 0x000000011300780c */ /* 0x000fc60003f24070 */
[----:B------:R-:W-:-:S04]  /*1cb0*/  UIADD3 UR8, UR8, 0x30, URZ ;  /* 0x0000003008087890 */ /* 0x000fc8000fffe03f */
[----:B------:R-:W-:-:S09]  /*1cc0*/  UPRMT UR8, URZ, 0x654, UR8 ;  /* 0x000006543f087896 */ /* 0x000fd20008000008 */
[----:B------:R-:W-:Y:S01]  /*1cd0*/  SYNCS.ARRIVE.TRANS64.RED.A1T0 RZ, [UR8], RZ ;  /* 0x000000ffffff79a7 */ /* 0x000fe20008100408 */
[----:B------:R-:W-:Y:S05]  /*1ce0*/  @P1 BRA `(.L_x_24) ;  /* 0x0000000000041947 */ /* 0x000fea0003800000 */
[----:B------:R-:W-:Y:S01]  /*1cf0*/  BPT.TRAP 0x1 ;  /* 0x000000040000795c */ /* 0x000fe20000300000 */
.L_x_24:
[----:B------:R-:W-:Y:S01]  /*1d00*/  UIADD3 UR6, UR6, 0x1, URZ ;  /* 0x0000000106067890 */ /* 0x000fe2000fffe03f */
[C---:B------:R-:W-:Y:S01]  /*1d10*/  ISETP.GT.AND P1, PT, R0.reuse, 0x1, PT ;  /* 0x000000010000780c */ /* 0x040fe20003f24270 */
[----:B------:R-:W-:Y:S01]  /*1d20*/  UIADD3 UR7, UR7, 0x1, URZ ;  /* 0x0000000107077890 */ /* 0x000fe2000fffe03f */
[----:B------:R-:W-:Y:S01]  /*1d30*/  VIADD R0, R0, 0xffffffff ;  /* 0xffffffff00007836 */ /* 0x000fe20000000000 */
[----:B------:R-:W-:Y:S02]  /*1d40*/  UISETP.NE.AND UP0, UPT, UR6, 0x6, UPT ;  /* 0x000000060600788c */ /* 0x000fe4000bf05270 */
[----:B------:R-:W-:Y:S02]  /*1d50*/  UISETP.NE.AND UP1, UPT, UR7, 0x6, UPT ;  /* 0x000000060700788c */ /* 0x000fe4000bf25270 */
[----:B------:R-:W-:Y:S02]  /*1d60*/  USEL UR8, URZ, 0x1, UP0 ;  /* 0x000000013f087887 */ /* 0x000fe40008000000 */
[----:B------:R-:W-:-:S02]  /*1d70*/  USEL UR6, UR6, URZ, UP0 ;  /* 0x0000003f06067287 */ /* 0x000fc40008000000 */
[----:B------:R-:W-:Y:S02]  /*1d80*/  USEL UR7, UR7, URZ, UP1 ;  /* 0x0000003f07077287 */ /* 0x000fe40008800000 */
[----:B------:R-:W-:Y:S01]  /*1d90*/  LOP3.LUT R5, R5, UR8, RZ, 0x3c, !PT ;  /* 0x0000000805057c12 */ /* 0x000fe2000f8e3cff */
[----:B------:R-:W-:Y:S09]  /*1da0*/  @P1 BRA `(.L_x_25) ;  /* 0xfffffff800781947 */ /* 0x000ff2000383ffff */
.L_x_18:
[----:B------:R-:W2:Y:S02]  /*1db0*/  LDC R0, c[0x0][0x28c] ;  /* 0x0000a300ff007b82 */ /* 0x000ea40000000800 */
[----:B--2---:R-:W-:-:S13]  /*1dc0*/  ISETP.GE.AND P1, PT, R0, 0x1, PT ;  /* 0x000000010000780c */ /* 0x004fda0003f26270 */
[----:B------:R-:W-:Y:S05]  /*1dd0*/  @!P1 BRA `(.L_x_26) ;  /* 0x0000000000489947 */ /* 0x000fea0003800000 */
[----:B------:R-:W-:Y:S05]  /*1de0*/  @!P0 BRA `(.L_x_27) ;  /* 0x0000000000048947 */ /* 0x000fea0003800000 */
[----:B------:R-:W-:Y:S01]  /*1df0*/  BPT.TRAP 0x1 ;  /* 0x000000040000795c */ /* 0x000fe20000300000 */
.L_x_27:
[----:B------:R-:W2:Y:S01]  /*1e00*/  S2UR UR7, SR_CgaCtaId ;  /* 0x00000000000779c3 */ /* 0x000ea20000008800 */
[----:B------:R-:W-:Y:S01]  /*1e10*/  UISETP.LT.AND UP0, UPT, UR40, 0x1, UPT ;  /* 0x000000012800788c */ /* 0x000fe2000bf01270 */
[----:B------:R-:W-:-:S03]  /*1e20*/  ISETP.GT.U32.AND P0, PT, R19, 0x1, PT ;  /* 0x000000011300780c */ /* 0x000fc60003f04070 */
[----:B------:R-:W-:-:S04]  /*1e30*/  USEL UR6, UR40, 0x1, UP0 ;  /* 0x0000000128067887 */ /* 0x000fc80008000000 */
[----:B------:R-:W-:-:S04]  /*1e40*/  UIADD3 UR6, UR39, UR40, -UR6 ;  /* 0x0000002827067290 */ /* 0x000fc8000fffe806 */
[----:B------:R-:W-:-:S04]  /*1e50*/  UIMAD.WIDE.U32 UR4, UR6, -0x55555555, URZ ;  /* 0xaaaaaaab060478a5 */ /* 0x000fc8000f8e003f */
[----:B------:R-:W-:-:S03]  /*1e60*/  USHF.R.U32.HI UR4, URZ, 0x2, UR5 ;  /* 0x000000023f047899 */ /* 0x000fc60008011605 */
[----:B------:R-:W-:Y:S01]  /*1e70*/  UMOV UR5, 0x400 ;  /* 0x0000040000057882 */ /* 0x000fe20000000000 */
[----:B------:R-:W-:Y:S02]  /*1e80*/  UIMAD UR6, UR4, -0x6, UR6 ;  /* 0xfffffffa040678a4 */ /* 0x000fe4000f8e0206 */
[----:B--2---:R-:W-:-:S04]  /*1e90*/  ULEA UR5, UR7, UR5, 0x18 ;  /* 0x0000000507057291 */ /* 0x004fc8000f8ec03f */
[----:B------:R-:W-:-:S04]  /*1ea0*/  ULEA UR6, UR6, UR5, 0x3 ;  /* 0x0000000506067291 */ /* 0x000fc8000f8e183f */
[----:B------:R-:W-:-:S04]  /*1eb0*/  UIADD3 UR6, UR6, 0x30, URZ ;  /* 0x0000003006067890 */ /* 0x000fc8000fffe03f */
[----:B------:R-:W-:-:S09]  /*1ec0*/  UPRMT UR6, URZ, 0x654, UR6 ;  /* 0x000006543f067896 */ /* 0x000fd20008000006 */
[----:B------:R-:W-:Y:S01]  /*1ed0*/  SYNCS.ARRIVE.TRANS64.RED.A1T0 RZ, [UR6], RZ ;  /* 0x000000ffffff79a7 */ /* 0x000fe20008100406 */
[----:B------:R-:W-:Y:S05]  /*1ee0*/  @P0 BRA `(.L_x_26) ;  /* 0x0000000000040947 */ /* 0x000fea0003800000 */
[----:B------:R-:W-:Y:S01]  /*1ef0*/  BPT.TRAP 0x1 ;  /* 0x000000040000795c */ /* 0x000fe20000300000 */
.L_x_26:
[----:B------:R-:W2:Y:S01]  /*1f00*/  LDC R7, c[0x0][0x288] ;  /* 0x0000a200ff077b82 */ /* 0x000ea20000000800 */
[----:B01----:R-:W-:Y:S01]  /*1f10*/  SHF.R.U32.HI R3, RZ, 0x2, R18 ;  /* 0x00000002ff037819 */ /* 0x003fe20000011612 */
[----:B------:R-:W-:Y:S01]  /*1f20*/  UIADD3 UR39, UR40, UR39, URZ ;  /* 0x0000002728277290 */ /* 0x000fe2000fffe03f */
[C---:B------:R-:W-:Y:S01]  /*1f30*/  LOP3.LUT R4, R18.reuse, 0x60, RZ, 0xc0, !PT ;  /* 0x0000006012047812 */ /* 0x040fe200078ec0ff */
[----:B------:R-:W-:Y:S01]  /*1f40*/  ULDC UR7, c[0x0][0x284] ;  /* 0x0000a10000077ab9 */ /* 0x000fe20000000800 */
[----:B------:R-:W-:Y:S01]  /*1f50*/  LOP3.LUT R3, R3, 0x7, RZ, 0xc0, !PT ;  /* 0x0000000703037812 */ /* 0x000fe200078ec0ff */
[----:B------:R-:W-:Y:S01]  /*1f60*/  UISETP.GT.U32.AND UP0, UPT, UR39, 0x5, UPT ;  /* 0x000000052700788c */ /* 0x000fe2000bf04070 */
[----:B------:R-:W-:Y:S01]  /*1f70*/  SHF.R.U32.HI R10, RZ, 0x1, R4 ;  /* 0x00000001ff0a7819 */ /* 0x000fe20000011604 */
[----:B------:R-:W-:Y:S01]  /*1f80*/  IMAD.SHL.U32 R4, R18, 0x2, RZ ;  /* 0x0000000212047824 */ /* 0x000fe200078e00ff */
[----:B------:R-:W-:Y:S01]  /*1f90*/  LOP3.LUT R0, R22, 0x1, RZ, 0xc0, !PT ;  /* 0x0000000116007812 */ /* 0x000fe200078ec0ff */
[----:B------:R-:W-:Y:S01]  /*1fa0*/  UISETP.LT.U32.AND UP0, UPT, UR40, 0x6, UP0 ;  /* 0x000000062800788c */ /* 0x000fe20008701070 */
[----:B------:R-:W-:Y:S01]  /*1fb0*/  IADD3 R5, RZ, -R10, -R3 ;  /* 0x8000000aff057210 */ /* 0x000fe20007ffe803 */
[----:B------:R-:W-:Y:S01]  /*1fc0*/  UISETP.GE.U32.AND UP1, UPT, UR40, 0x6, UPT ;  /* 0x000000062800788c */ /* 0x000fe2000bf26070 */
[----:B------:R-:W-:Y:S01]  /*1fd0*/  LOP3.LUT R9, R4, 0x6, RZ, 0xc0, !PT ;  /* 0x0000000604097812 */ /* 0x000fe200078ec0ff */
[C---:B------:R-:W-:Y:S01]  /*1fe0*/  IMAD.SHL.U32 R6, R0.reuse, 0x40, RZ ;  /* 0x0000004000067824 */ /* 0x040fe200078e00ff */
[----:B------:R-:W-:Y:S01]  /*1ff0*/  SHF.R.S32.HI R21, RZ, 0x1f, R23 ;  /* 0x0000001fff157819 */ /* 0x000fe20000011417 */
[----:B------:R-:W-:Y:S01]  /*2000*/  IMAD R11, R0, -0x40, R5 ;  /* 0xffffffc0000b7824 */ /* 0x000fe200078e0205 */
[----:B------:R-:W-:Y:S01]  /*2010*/  LOP3.LUT R0, R18, 0x3, RZ, 0xc0, !PT ;  /* 0x0000000312007812 */ /* 0x000fe200078ec0ff */
[----:B------:R-:W-:Y:S01]  /*2020*/  ULDC.64 UR8, c[0x0][0x5d0] ;  /* 0x0001740000087ab9 */ /* 0x000fe20000000a00 */
[----:B------:R-:W-:Y:S01]  /*2030*/  PRMT R8, R9, 0x6540, R152 ;  /* 0x0000654009087816 */ /* 0x000fe20000000098 */
[----:B------:R-:W-:Y:S01]  /*2040*/  IMAD.SHL.U32 R152, R152, 0x100, RZ ;  /* 0x0000010098987824 */ /* 0x000fe200078e00ff */
[----:B------:R-:W-:Y:S01]  /*2050*/  UIMAD.WIDE.U32 UR4, UR39, -0x55555555, URZ ;  /* 0xaaaaaaab270478a5 */ /* 0x000fe2000f8e003f */
[----:B------:R-:W-:Y:S01]  /*2060*/  IMAD R4, R21, UR8, RZ ;  /* 0x0000000815047c24 */ /* 0x000fe2000f8e02ff */
[----:B------:R-:W-:Y:S01]  /*2070*/  USEL UR6, URZ, 0x1, !UP0 ;  /* 0x000000013f067887 */ /* 0x000fe2000c000000 */
[----:B--2---:R-:W-:Y:S01]  /*2080*/  IMAD R13, R0, -0x2, R7 ;  /* 0xfffffffe000d7824 */ /* 0x004fe200078e0207 */
[----:B------:R-:W-:Y:S01]  /*2090*/  ISETP.GE.AND P0, PT, R152, R7, PT ;  /* 0x000000079800720c */ /* 0x000fe20003f06270 */
[C---:B------:R-:W-:Y:S01]  /*20a0*/  IMAD.SHL.U32 R0, R153.reuse, 0x80, RZ ;  /* 0x0000008099007824 */ /* 0x040fe200078e00ff */
[----:B------:R-:W-:Y:S01]  /*20b0*/  SHF.R.S32.HI R9, RZ, 0x1f, R8 ;  /* 0x0000001fff097819 */ /* 0x000fe20000011408 */
[----:B------:R-:W-:Y:S01]  /*20c0*/  USHF.R.U32.HI UR4, URZ, 0x2, UR5 ;  /* 0x000000023f047899 */ /* 0x000fe20008011605 */
[----:B------:R-:W-:Y:S01]  /*20d0*/  LOP3.LUT R3, R6, 0x40, R3, 0xe2, !PT ;  /* 0x0000004006037812 */ /* 0x000fe200078ee203 */
[----:B------:R-:W-:Y:S01]  /*20e0*/  ULOP3.LUT UR38, UR38, UR6, URZ, 0x3c, !UPT ;  /* 0x0000000626267292 */ /* 0x000fe2000f8e3c3f */
[C---:B------:R-:W-:Y:S01]  /*20f0*/  ISETP.GE.OR P0, PT, R0.reuse, UR7, P0 ;  /* 0x0000000700007c0c */ /* 0x040fe20008706670 */
[----:B------:R-:W-:Y:S01]  /*2100*/  IMAD.WIDE R6, R153, 0x80, RZ ;  /* 0x0000008099067825 */ /* 0x000fe200078e02ff */
[----:B------:R-:W-:Y:S01]  /*2110*/  UIMAD UR39, UR4, -0x6, UR39 ;  /* 0xfffffffa042778a4 */ /* 0x000fe2000f8e0227 */
[----:B------:R-:W-:Y:S01]  /*2120*/  IADD3 R0, -R0, UR7, R11 ;  /* 0x0000000700007c10 */ /* 0x000fe2000fffe10b */
[----:B------:R-:W-:Y:S01]  /*2130*/  @UP1 ULOP3.LUT UR38, UR38, 0x1, UR4, 0x78, !UPT ;  /* 0x0000000126261892 */ /* 0x000fe2000f8e7804 */
[C---:B------:R-:W-:Y:S01]  /*2140*/  IMAD R15, R23.reuse, UR9, R4 ;  /* 0x00000009170f7c24 */ /* 0x040fe2000f8e0204 */
[----:B------:R-:W-:Y:S01]  /*2150*/  LOP3.LUT R167, R6, R3, R10, 0xfe, !PT ;  /* 0x0000000306a77212 */ /* 0x000fe200078efe0a */
[----:B------:R-:W-:-:S04]  /*2160*/  IMAD.WIDE.U32 R4, R23, UR8, R8 ;  /* 0x0000000817047c25 */ /* 0x000fc8000f8e0008 */
[----:B------:R-:W-:Y:S02]  /*2170*/  IMAD.IADD R5, R5, 0x1, R15 ;  /* 0x0000000105057824 */ /* 0x000fe400078e020f */
[----:B------:R-:W-:Y:S02]  /*2180*/  IMAD.IADD R3, R13, 0x1, -R152 ;  /* 0x000000010d037824 */ /* 0x000fe400078e0a98 */
[----:B------:R-:W-:Y:S01]  /*2190*/  IMAD.MOV.U32 R153, RZ, RZ, -0x1 ;  /* 0xffffffffff997424 */ /* 0x000fe200078e00ff */
[----:B------:R-:W-:Y:S06]  /*21a0*/  @P0 BRA `(.L_x_28) ;  /* 0x0000006000d00947 */ /* 0x000fec0003800000 */
[----:B------:R-:W0:Y:S01]  /*21b0*/  LDC.64 R10, c[0x0][0x5c8] ;  /* 0x00017200ff0a7b82 */ /* 0x000e220000000a00 */
[----:B-----5:R-:W-:Y:S01]  /*21c0*/  FSETP.NEU.AND P1, PT, R155, RZ, PT ;  /* 0x000000ff9b00720b */ /* 0x020fe20003f2d000 */
[----:B------:R-:W-:Y:S01]  /*21d0*/  BSSY B0, `(.L_x_28) ;  /* 0x0000631000007945 */ /* 0x000fe20003800000 */
[----:B------:R-:W-:-:S04]  /*21e0*/  ISETP.GT.AND P0, PT, R3, RZ, PT ;  /* 0x000000ff0300720c */ /* 0x000fc80003f04270 */
[----:B------:R-:W-:Y:S01]  /*21f0*/  ISETP.GT.AND P4, PT, R0, RZ, P0 ;  /* 0x000000ff0000720c */ /* 0x000fe20000784270 */
[-C--:B0-----:R-:W-:Y:S02]  /*2200*/  IMAD R12, R7, R10.reuse, RZ ;  /* 0x0000000a070c7224 */ /* 0x081fe400078e02ff */
[----:B------:R-:W-:-:S04]  /*2210*/  IMAD.WIDE.U32 R162, R167, R10, R4 ;  /* 0x0000000aa7a27225 */ /* 0x000fc800078e0004 */
[----:B------:R-:W-:-:S04]  /*2220*/  IMAD R5, R167, R11, R12 ;  /* 0x0000000ba7057224 */ /* 0x000fc800078e020c */
[----:B------:R-:W-:Y:S01]  /*2230*/  IMAD.IADD R169, R163, 0x1, R5 ;  /* 0x00000001a3a97824 */ /* 0x000fe200078e0205 */
[----:B------:R-:W-:Y:S06]  /*2240*/  @!P1 BRA `(.L_x_29) ;  /* 0x00000044008c9947 */ /* 0x000fec0003800000 */
[----:B------:R-:W0:Y:S01]  /*2250*/  LDC.64 R14, c[0x0][0x5b8] ;  /* 0x00016e00ff0e7b82 */ /* 0x000e220000000a00 */
[----:B------:R-:W-:-:S07]  /*2260*/  ULDC.64 UR4, c[0x0][0x5c0] ;  /* 0x0001700000047ab9 */ /* 0x000fce0000000a00 */
[----:B------:R-:W1:Y:S08]  /*2270*/  LDC.64 R164, c[0x0][0x5b0] ;  /* 0x00016c00ffa47b82 */ /* 0x000e700000000a00 */
[----:B------:R-:W2:Y:S01]  /*2280*/  LDC.64 R12, c[0x0][0x5a8] ;  /* 0x00016a00ff0c7b82 */ /* 0x000ea20000000a00 */
[-C--:B0-----:R-:W-:Y:S02]  /*2290*/  IMAD R4, R21, R14.reuse, RZ ;  /* 0x0000000e15047224 */ /* 0x081fe400078e02ff */
[----:B------:R-:W-:-:S04]  /*22a0*/  IMAD.WIDE.U32 R20, R23, R14, R8 ;  /* 0x0000000e17147225 */ /* 0x000fc800078e0008 */
[----:B------:R-:W-:Y:S02]  /*22b0*/  IMAD R161, R23, R15, R4 ;  /* 0x0000000f17a17224 */ /* 0x000fe400078e0204 */
[-C--:B-1----:R-:W-:Y:S02]  /*22c0*/  IMAD R6, R7, R164.reuse, RZ ;  /* 0x000000a407067224 */ /* 0x082fe400078e02ff */
[----:B------:R-:W-:Y:S02]  /*22d0*/  IMAD.IADD R21, R21, 0x1, R161 ;  /* 0x0000000115157824 */ /* 0x000fe400078e02a1 */
[C---:B------:R-:W-:Y:S02]  /*22e0*/  IMAD R163, R167.reuse, R165, R6 ;  /* 0x000000a5a7a37224 */ /* 0x040fe400078e0206 */
[----:B------:R-:W-:-:S04]  /*22f0*/  IMAD.WIDE.U32 R4, R167, R164, R20 ;  /* 0x000000a4a7047225 */ /* 0x000fc800078e0014 */
[----:B------:R-:W-:Y:S01]  /*2300*/  IMAD.IADD R5, R5, 0x1, R163 ;  /* 0x0000000105057824 */ /* 0x000fe200078e02a3 */
[----:B--2---:R-:W-:-:S04]  /*2310*/  LEA R6, P1, R4, R12, 0x2 ;  /* 0x0000000c04067211 */ /* 0x004fc800078210ff */
[----:B------:R-:W-:-:S05]  /*2320*/  LEA.HI.X R7, R4, R13, R5, 0x2, P1 ;  /* 0x0000000d04077211 */ /* 0x000fca00008f1405 */
[----:B------:R0:W2:Y:S01]  /*2330*/  @P4 LDG.E.LTC128B R152, desc[UR36][R6.64] ;  /* 0x0000002406984981 */ /* 0x0000a2000c1e1920 */
[----:B------:R-:W-:Y:S01]  /*2340*/  IMAD.WIDE.U32 R4, R167, R164, R8 ;  /* 0x000000a4a7047225 */ /* 0x000fe200078e0008 */
[----:B------:R-:W-:Y:S01]  /*2350*/  SHF.L.U64.HI R159, R164, 0x3, R165 ;  /* 0x00000003a49f7819 */ /* 0x000fe200000102a5 */
[----:B------:R-:W-:Y:S01]  /*2360*/  BSSY B1, `(.L_x_30) ;  /* 0x0000016000017945 */ /* 0x000fe20003800000 */
[----:B------:R-:W-:Y:S01]  /*2370*/  ISETP.GT.AND P0, PT, R0, 0x8, P0 ;  /* 0x000000080000780c */ /* 0x000fe20000704270 */
[----:B------:R-:W-:Y:S02]  /*2380*/  IMAD.IADD R5, R163, 0x1, R5 ;  /* 0x00000001a3057824 */ /* 0x000fe400078e0205 */
[----:B------:R-:W-:Y:S02]  /*2390*/  IMAD.SHL.U32 R158, R164, 0x8, RZ ;  /* 0x00000008a49e7824 */ /* 0x000fe400078e00ff */
[----:B------:R-:W-:Y:S01]  /*23a0*/  IMAD.WIDE.U32 R156, R23, R14, R4 ;  /* 0x0000000e179c7225 */ /* 0x000fe200078e0004 */
[----:B------:R-:W-:-:S03]  /*23b0*/  LEA R4, P1, R162, UR4, 0x2 ;  /* 0x00000004a2047c11 */ /* 0x000fc6000f8210ff */
[----:B0-----:R-:W-:Y:S01]  /*23c0*/  IMAD.IADD R7, R161, 0x1, R157 ;  /* 0x00000001a1077824 */ /* 0x001fe200078e029d */
[----:B------:R-:W-:Y:S01]  /*23d0*/  LEA.HI.X R5, R162, UR5, R169, 0x2, P1 ;  /* 0x00000005a2057c11 */ /* 0x000fe200088f14a9 */
[----:B------:R-:W-:Y:S01]  /*23e0*/  IMAD.WIDE.U32 R158, R167, R164, R158 ;  /* 0x000000a4a79e7225 */ /* 0x000fe200078e009e */
[----:B------:R-:W-:Y:S02]  /*23f0*/  ISETP.GT.AND P1, PT, R3, 0x1, PT ;  /* 0x000000010300780c */ /* 0x000fe40003f24270 */
[----:B------:R-:W-:Y:S01]  /*2400*/  LEA R6, P3, R156, R12, 0x2 ;  /* 0x0000000c9c067211 */ /* 0x000fe200078610ff */
[----:B------:R-:W-:-:S03]  /*2410*/  IMAD.IADD R163, R163, 0x1, R159 ;  /* 0x00000001a3a37824 */ /* 0x000fc600078e029f */
[----:B------:R-:W-:Y:S01]  /*2420*/  LEA.HI.X R7, R156, R13, R7, 0x2, P3 ;  /* 0x0000000d9c077211 */ /* 0x000fe200018f1407 */
[----:B--2---:R-:W-:-:S04]  /*2430*/  FMUL R15, R152, R155 ;  /* 0x0000009b980f7220 */ /* 0x004fc80000400000 */
[----:B------:R-:W-:Y:S01]  /*2440*/  FFMA R157, R24, R154, R15 ;  /* 0x0000009a189d7223 */ /* 0x000fe2000000000f */
[----:B------:R-:W-:-:S04]  /*2450*/  IADD3 R15, P2, R20, R158, RZ ;  /* 0x0000009e140f7210 */ /* 0x000fc80007f5e0ff */
[----:B------:R0:W-:Y:S01]  /*2460*/  @P4 STG.E desc[UR36][R4.64], R157 ;  /* 0x0000009d04004986 */ /* 0x0001e2000c101924 */
[----:B------:R-:W-:Y:S01]  /*2470*/  ISETP.GT.AND P4, PT, R0, RZ, P1 ;  /* 0x000000ff0000720c */ /* 0x000fe20000f84270 */
[----:B------:R-:W-:Y:S01]  /*2480*/  IMAD.X R156, R163, 0x1, R21, P2 ;  /* 0x00000001a39c7824 */ /* 0x000fe200010e0615 */
[----:B------:R-:W-:-:S11]  /*2490*/  LEA R20, P3, R15, R12, 0x2 ;  /* 0x0000000c0f147211 */ /* 0x000fd600078610ff */
[----:B0-----:R-:W-:Y:S05]  /*24a0*/  @!P4 BRA `(.L_x_31) ;  /* 0x000000000004c947 */ /* 0x001fea0003800000 */
[----:B------:R0:W5:Y:S02]  /*24b0*/  LDG.E.LTC128B R152, desc[UR36][R6.64+0x4] ;  /* 0x0000042406987981 */ /* 0x000164000c1e1920 */
.L_x_31:
[----:B------:R-:W-:Y:S05]  /*24c0*/  BSYNC B1 ;  /* 0x0000000000017941 */ /* 0x000fea0003800000 */
.L_x_30:
[----:B-----5:R-:W-:Y:S01]  /*24d0*/  FMUL R24, R152, R155 ;  /* 0x0000009b98187220 */ /* 0x020fe20000400000 */
[----:B------:R-:W-:-:S03]  /*24e0*/  LEA.HI.X R21, R15, R13, R156, 0x2, P3 ;  /* 0x0000000d0f157211 */ /* 0x000fc600018f149c */
[----:B------:R-:W-:-:S05]  /*24f0*/  FFMA R25, R25, R154, R24 ;  /* 0x0000009a19197223 */ /* 0x000fca0000000018 */
[----:B------:R1:W-:Y:S04]  /*2500*/  @P4 STG.E desc[UR36][R4.64+0x4], R25 ;  /* 0x0000041904004986 */ /* 0x0003e8000c101924 */
[----:B------:R-:W2:Y:S01]  /*2510*/  @P0 LDG.E.LTC128B R152, desc[UR36][R20.64] ;  /* 0x0000002414980981 */ /* 0x000ea2000c1e1920 */
[----:B------:R-:W-:Y:S01]  /*2520*/  IADD3 R8, P2, R8, R158, RZ ;  /* 0x0000009e08087210 */ /* 0x000fe20007f5e0ff */
[----:B------:R-:W-:Y:S01]  /*2530*/  BSSY B1, `(.L_x_32) ;  /* 0x0000010000017945 */ /* 0x000fe20003800000 */
[C---:B------:R-:W-:Y:S02]  /*2540*/  SHF.L.U64.HI R11, R10.reuse, 0x5, R11 ;  /* 0x000000050a0b7819 */ /* 0x040fe4000001020b */
[----:B------:R-:W-:Y:S01]  /*2550*/  LEA R10, P3, R10, R4, 0x5 ;  /* 0x000000040a0a7211 */ /* 0x000fe200078628ff */
[----:B------:R-:W-:Y:S01]  /*2560*/  IMAD.X R9, R9, 0x1, R163, P2 ;  /* 0x0000000109097824 */ /* 0x000fe200010e06a3 */
[----:B------:R-:W-:-:S02]  /*2570*/  ISETP.GT.AND P1, PT, R0, 0x8, P1 ;  /* 0x000000080000780c */ /* 0x000fc40000f24270 */
[----:B------:R-:W-:Y:S01]  /*2580*/  ISETP.GT.AND P2, PT, R3, 0x8, PT ;  /* 0x000000080300780c */ /* 0x000fe20003f44270 */
[----:B------:R-:W-:-:S04]  /*2590*/  IMAD.WIDE.U32 R14, R23, R14, R8 ;  /* 0x0000000e170e7225 */ /* 0x000fc800078e0008 */
[----:B------:R-:W-:Y:S01]  /*25a0*/  IMAD.X R11, R11, 0x1, R5, P3 ;  /* 0x000000010b0b7824 */ /* 0x000fe200018e0605 */
[----:B------:R-:W-:Y:S01]  /*25b0*/  LEA R8, P4, R14, R12, 0x2 ;  /* 0x0000000c0e087211 */ /* 0x000fe200078810ff */
[----:B------:R-:W-:Y:S02]  /*25c0*/  IMAD.IADD R15, R161, 0x1, R15 ;  /* 0x00000001a10f7824 */ /* 0x000fe400078e020f */
[----:B--2---:R-:W-:-:S04]  /*25d0*/  FMUL R9, R152, R155 ;  /* 0x0000009b98097220 */ /* 0x004fc80000400000 */
[----:B------:R-:W-:Y:S01]  /*25e0*/  FFMA R21, R26, R154, R9 ;  /* 0x0000009a1a157223 */ /* 0x000fe20000000009 */
[----:B------:R-:W-:-:S04]  /*25f0*/  LEA.HI.X R9, R14, R13, R15, 0x2, P4 ;  /* 0x0000000d0e097211 */ /* 0x000fc800020f140f */
[----:B------:R1:W-:Y:S01]  /*2600*/  @P0 STG.E desc[UR36][R10.64], R21 ;  /* 0x000000150a000986 */ /* 0x0003e2000c101924 */
[----:B------:R-:W-:Y:S05]  /*2610*/  @!P1 BRA `(.L_x_33) ;  /* 0x0000000000049947 */ /* 0x000fea0003800000 */
[----:B------:R2:W5:Y:S02]  /*2620*/  LDG.E.LTC128B R152, desc[UR36][R8.64+0x4] ;  /* 0x0000042408987981 */ /* 0x000564000c1e1920 */
.L_x_33:
[----:B------:R-:W-:Y:S05]  /*2630*/  BSYNC B1 ;  /* 0x0000000000017941 */ /* 0x000fea0003800000 */
.L_x_32:
[----:B-----5:R-:W-:Y:S01]  /*2640*/  FMUL R12, R152, R155 ;  /* 0x0000009b980c7220 */ /* 0x020fe20000400000 */
[----:B------:R-:W-:Y:S01]  /*2650*/  ISETP.GT.AND P3, PT, R0, RZ, P2 ;  /* 0x000000ff0000720c */ /* 0x000fe20001764270 */
[----:B------:R-:W-:Y:S01]  /*2660*/  BSSY B1, `(.L_x_34) ;  /* 0x0000006000017945 */ /* 0x000fe20003800000 */
[----:B------:R-:W-:Y:S01]  /*2670*/  ISETP.GT.AND P0, PT, R3, 0x9, PT ;  /* 0x000000090300780c */ /* 0x000fe20003f04270 */
[----:B------:R-:W-:-:S05]  /*2680*/  FFMA R27, R27, R154, R12 ;  /* 0x0000009a1b1b7223 */ /* 0x000fca000000000c */
[----:B------:R3:W-:Y:S05]  /*2690*/  @P1 STG.E desc[UR36][R10.64+0x4], R27 ;  /* 0x0000041b0a001986 */ /* 0x0007ea000c101924 */
[----:B------:R-:W-:Y:S05]  /*26a0*/  @!P3 BRA `(.L_x_35) ;  /* 0x000000000004b947 */ /* 0x000fea0003800000 */
[----:B------:R4:W5:Y:S02]  /*26b0*/  LDG.E.LTC128B R152, desc[UR36][R6.64+0x20] ;  /* 0x0000202406987981 */ /* 0x000964000c1e1920 */
.L_x_35:
[----:B------:R-:W-:Y:S05]  /*26c0*/  BSYNC B1 ;  /* 0x0000000000017941 */ /* 0x000fea0003800000 */
.L_x_34:
[----:B-----5:R-:W-:Y:S01]  /*26d0*/  FMUL R13, R152, R155 ;  /* 0x0000009b980d7220 */ /* 0x020fe20000400000 */
[----:B------:R-:W-:Y:S01]  /*26e0*/  ISETP.GT.AND P1, PT, R0, RZ, P0 ;  /* 0x000000ff0000720c */ /* 0x000fe20000724270 */
[----:B------:R-:W-:Y:S02]  /*26f0*/  BSSY B1, `(.L_x_36) ;  /* 0x0000005000017945 */ /* 0x000fe40003800000 */
[----:B------:R-:W-:-:S05]  /*2700*/  FFMA R13, R28, R154, R13 ;  /* 0x0000009a1c0d7223 */ /* 0x000fca000000000d */
[----:B------:R0:W-:Y:S05]  /*2710*/  @P3 STG.E desc[UR36][R4.64+0x20], R13 ;  /* 0x0000200d04003986 */ /* 0x0001ea000c101924 */
[----:B------:R-:W-:Y:S05]  /*2720*/  @!P1 BRA `(.L_x_37) ;  /* 0x0000000000049947 */ /* 0x000fea0003800000 */
[----:B------:R0:W5:Y:S02]  /*2730*/  LDG.E.LTC128B R152, desc[UR36][R6.64+0x24] ;  /* 0x0000242406987981 */ /* 0x000164000c1e1920 */
.L_x_37:
[----:B------:R-:W-:Y:S05]  /*2740*/  BSYNC B1 ;  /* 0x0000000000017941 */ /* 0x000fea0003800000 */
.L_x_36:
[----:B-----5:R-:W-:Y:S01]  /*2750*/  FMUL R12, R152, R155 ;  /* 0x0000009b980c7220 */ /* 0x020fe20000400000 */
[----:B------:R-:W-:Y:S01]  /*2760*/  ISETP.GT.AND P2, PT, R0, 0x8, P2 ;  /* 0x000000080000780c */ /* 0x000fe20001744270 */
[----:B------:R-:W-:Y:S02]  /*2770*/  BSSY B1, `(.L_x_38) ;  /* 0x0000005000017945 */ /* 0x000fe40003800000 */
[----:B------:R-:W-:-:S05]  /*2780*/  FFMA R29, R29, R154, R12 ;  /* 0x0000009a1d1d7223 */ /* 0x000fca000000000c */
[----:B------:R0:W-:Y:S05]  /*2790*/  @P1 STG.E desc[UR36][R4.64+0x24], R29 ;  /* 0x0000241d04001986 */ /* 0x0001ea000c101924 */
[----:B------:R-:W-:Y:S05]  /*27a0*/  @!P2 BRA `(.L_x_39) ;  /* 0x000000000004a947 */ /* 0x000fea0003800000 */
[----:B------:R0:W5:Y:S02]  /*27b0*/  LDG.E.LTC128B R152, desc[UR36][R8.64+0x20] ;  /* 0x0000202408987981 */ /* 0x000164000c1e1920 */
.L_x_39:
[----:B------:R-:W-:Y:S05]  /*27c0*/  BSYNC B1 ;  /* 0x0000000000017941 */ /* 0x000fea0003800000 */
.L_x_38:
[----:B0----5:R-:W-:Y:S01]  /*27d0*/  FMUL R13, R152, R155 ;  /* 0x0000009b980d7220 */ /* 0x021fe20000400000 */
[----:B------:R-:W-:Y:S01]  /*27e0*/  ISETP.GT.AND P0, PT, R0, 0x8, P0 ;  /* 0x000000080000780c */ /* 0x000fe20000704270 */
[----:B------:R-:W-:Y:S01]  /*27f0*/  BSSY B1, `(.L_x_40) ;  /* 0x0000006000017945 */ /* 0x000fe20003800000 */
[----:B------:R-:W-:Y:S01]  /*2800*/  ISETP.GT.AND P1, PT, R3, 0x10, PT ;  /* 0x000000100300780c */ /* 0x000fe20003f24270 */
[----:B------:R-:W-:-:S05]  /*2810*/  FFMA R13, R30, R154, R13 ;  /* 0x0000009a1e0d7223 */ /* 0x000fca000000000d */
[----:B------:R0:W-:Y:S05]  /*2820*/  @P2 STG.E desc[UR36][R10.64+0x20], R13 ;  /* 0x0000200d0a002986 */ /* 0x0001ea000c101924 */
[----:B------:R-:W-:Y:S05]  /*2830*/  @!P0 BRA `(.L_x_41) ;  /* 0x0000000000048947 */ /* 0x000fea0003800000 */
[----:B------:R0:W5:Y:S02]  /*2840*/  LDG.E.LTC128B R152, desc[UR36][R8.64+0x24] ;  /* 0x0000242408987981 */ /* 0x000164000c1e1920 */
.L_x_41:
[----:B------:R-:W-:Y:S05]  /*2850*/  BSYNC B1 ;  /* 0x0000000000017941 */ /* 0x000fea0003800000 */
.L_x_40:
        /* <DEDUP_REMOVED lines=8> */
.L_x_43:
[----:B------:R-:W-:Y:S05]  /*28e0*/  BSYNC B1 ;  /* 0x0000000000017941 */ /* 0x000fea0003800000 */
.L_x_42:
[----:B0----5:R-:W-:Y:S01]  /*28f0*/  FMUL R13, R152, R155 ;  /* 0x0000009b980d7220 */ /* 0x021fe20000400000 */
[----:B------:R-:W-:Y:S01]  /*2900*/  ISETP.GT.AND P0, PT, R0, RZ, P2 ;  /* 0x000000ff0000720c */ /* 0x000fe20001704270 */
[----:B------:R-:W-:Y:S02]  /*2910*/  BSSY B1, `(.L_x_44) ;  /* 0x0000005000017945 */ /* 0x000fe40003800000 */
[----:B------:R-:W-:-:S05]  /*2920*/  FFMA R13, R32, R154, R13 ;  /* 0x0000009a200d7223 */ /* 0x000fca000000000d */
[----:B------:R0:W-:Y:S05]  /*2930*/  @P3 STG.E desc[UR36][R4.64+0x40], R13 ;  /* 0x0000400d04003986 */ /* 0x0001ea000c101924 */
[----:B------:R-:W-:Y:S05]  /*2940*/  @!P0 BRA `(.L_x_45) ;  /* 0x0000000000048947 */ /* 0x000fea0003800000 */
[----:B------:R0:W5:Y:S02]  /*2950*/  LDG.E.LTC128B R152, desc[UR36][R6.64+0x44] ;  /* 0x0000442406987981 */ /* 0x000164000c1e1920 */
.L_x_45:
[----:B------:R-:W-:Y:S05]  /*2960*/  BSYNC B1 ;  /* 0x0000000000017941 */ /* 0x000fea0003800000 */
.L_x_44:
[----:B-----5:R-:W-:Y:S01]  /*2970*/  FMUL R12, R152, R155 ;  /* 0x0000009b980c7220 */ /* 0x020fe20000400000 */
[----:B------:R-:W-:Y:S01]  /*2980*/  ISETP.GT.AND P1, PT, R0, 0x8, P1 ;  /* 0x000000080000780c */ /* 0x000fe20000f24270 */
[----:B------:R-:W-:Y:S02]  /*2990*/  BSSY B1, `(.L_x_46) ;  /* 0x0000005000017945 */ /* 0x000fe40003800000 */
[----:B------:R-:W-:-:S05]  /*29a0*/  FFMA R33, R33, R154, R12 ;  /* 0x0000009a21217223 */ /* 0x000fca000000000c */
[----:B------:R0:W-:Y:S05]  /*29b0*/  @P0 STG.E desc[UR36][R4.64+0x44], R33 ;  /* 0x0000442104000986 */ /* 0x0001ea000c101924 */
[----:B------:R-:W-:Y:S05]  /*29c0*/  @!P1 BRA `(.L_x_47) ;  /* 0x0000000000049947 */ /* 0x000fea0003800000 */
[----:B------:R0:W5:Y:S02]  /*29d0*/  LDG.E.LTC128B R152, desc[UR36][R8.64+0x40] ;  /* 0x0000402408987981 */ /* 0x000164000c1e1920 */
.L_x_47:
[----:B------:R-:W-:Y:S05]  /*29e0*/  BSYNC B1 ;  /* 0x0000000000017941 */ /* 0x000fea0003800000 */
.L_x_46:
        /* <DEDUP_REMOVED lines=8> */
.L_x_49:
[----:B------:R-:W-:Y:S05]  /*2a70*/  BSYNC B1 ;  /* 0x0000000000017941 */ /* 0x000fea0003800000 */
.L_x_48:
        /* <DEDUP_REMOVED lines=8> */
.L_x_51:
[----:B------:R-:W-:Y:S05]  /*2b00*/  BSYNC B1 ;  /* 0x0000000000017941 */ /* 0x000fea0003800000 */
.L_x_50:
[----:B0----5:R-:W-:Y:S01]  /*2b10*/  FMUL R13, R152, R155 ;  /* 0x0000009b980d7220 */ /* 0x021fe20000400000 */
[----:B------:R-:W-:Y:S01]  /*2b20*/  ISETP.GT.AND P2, PT, R0, RZ, P1 ;  /* 0x000000ff0000720c */ /* 0x000fe20000f44270 */
[----:B------:R-:W-:Y:S02]  /*2b30*/  BSSY B1, `(.L_x_52) ;  /* 0x0000005000017945 */ /* 0x000fe40003800000 */
[----:B------:R-:W-:-:S05]  /*2b40*/  FFMA R13, R36, R154, R13 ;  /* 0x0000009a240d7223 */ /* 0x000fca000000000d */
[----:B------:R0:W-:Y:S05]  /*2b50*/  @P3 STG.E desc[UR36][R4.64+0x60], R13 ;  /* 0x0000600d04003986 */ /* 0x0001ea000c101924 */
[----:B------:R-:W-:Y:S05]  /*2b60*/  @!P2 BRA `(.L_x_53) ;  /* 0x000000000004a947 */ /* 0x000fea0003800000 */
[----:B------:R0:W5:Y:S02]  /*2b70*/  LDG.E.LTC128B R152, desc[UR36][R6.64+0x64] ;  /* 0x0000642406987981 */ /* 0x000164000c1e1920 */
.L_x_53:
[----:B------:R-:W-:Y:S05]  /*2b80*/  BSYNC B1 ;  /* 0x0000000000017941 */ /* 0x000fea0003800000 */
.L_x_52:
[----:B-----5:R-:W-:Y:S01]  /*2b90*/  FMUL R12, R152, R155 ;  /* 0x0000009b980c7220 */ /* 0x020fe20000400000 */
[----:B------:R-:W-:Y:S01]  /*2ba0*/  ISETP.GT.AND P0, PT, R0, 0x8, P0 ;  /* 0x000000080000780c */ /* 0x000fe20000704270 */
[----:B------:R-:W-:Y:S02]  /*2bb0*/  BSSY B1, `(.L_x_54) ;  /* 0x0000005000017945 */ /* 0x000fe40003800000 */
[----:B------:R-:W-:-:S05]  /*2bc0*/  FFMA R37, R37, R154, R12 ;  /* 0x0000009a25257223 */ /* 0x000fca000000000c */
[----:B------:R0:W-:Y:S05]  /*2bd0*/  @P2 STG.E desc[UR36][R4.64+0x64], R37 ;  /* 0x0000642504002986 */ /* 0x0001ea000c101924 */
[----:B------:R-:W-:Y:S05]  /*2be0*/  @!P0 BRA `(.L_x_55) ;  /* 0x0000000000048947 */ /* 0x000fea0003800000 */
[----:B------:R0:W5:Y:S02]  /*2bf0*/  LDG.E.LTC128B R152, desc[UR36][R8.64+0x60] ;  /* 0x0000602408987981 */ /* 0x000164000c1e1920 */
.L_x_55:
[----:B------:R-:W-:Y:S05]  /*2c00*/  BSYNC B1 ;  /* 0x0000000000017941 */ /* 0x000fea0003800000 */
.L_x_54:
        /* <DEDUP_REMOVED lines=8> */
.L_x_57:
[----:B------:R-:W-:Y:S05]  /*2c90*/  BSYNC B1 ;  /* 0x0000000000017941 */ /* 0x000fea0003800000 */
.L_x_56:
        /* <DEDUP_REMOVED lines=8> */
.L_x_59:
[----:B------:R-:W-:Y:S05]  /*2d20*/  BSYNC B1 ;  /* 0x0000000000017941 */ /* 0x000fea0003800000 */
.L_x_58:
[----:B0----5:R-:W-:Y:S01]  /*2d30*/  FMUL R13, R152, R155 ;  /* 0x0000009b980d7220 */ /* 0x021fe20000400000 */
[----:B------:R-:W-:Y:S01]  /*2d40*/  ISETP.GT.AND P1, PT, R0, RZ, P0 ;  /* 0x000000ff0000720c */ /* 0x000fe20000724270 */
[----:B------:R-:W-:Y:S02]  /*2d50*/  BSSY B1, `(.L_x_60) ;  /* 0x0000005000017945 */ /* 0x000fe40003800000 */
[----:B------:R-:W-:-:S05]  /*2d60*/  FFMA R13, R40, R154, R13 ;  /* 0x0000009a280d7223 */ /* 0x000fca000000000d */
[----:B------:R0:W-:Y:S05]  /*2d70*/  @P3 STG.E desc[UR36][R4.64+0x80], R13 ;  /* 0x0000800d04003986 */ /* 0x0001ea000c101924 */
[----:B------:R-:W-:Y:S05]  /*2d80*/  @!P1 BRA `(.L_x_61) ;  /* 0x0000000000049947 */ /* 0x000fea0003800000 */
[----:B------:R0:W5:Y:S02]  /*2d90*/  LDG.E.LTC128B R152, desc[UR36][R6.64+0x84] ;  /* 0x0000842406987981 */ /* 0x000164000c1e1920 */
.L_x_61:
[----:B------:R-:W-:Y:S05]  /*2da0*/  BSYNC B1 ;  /* 0x0000000000017941 */ /* 0x000fea0003800000 */
.L_x_60:
[----:B-----5:R-:W-:Y:S01]  /*2db0*/  FMUL R12, R152, R155 ;  /* 0x0000009b980c7220 */ /* 0x020fe20000400000 */
[----:B------:R-:W-:Y:S01]  /*2dc0*/  ISETP.GT.AND P2, PT, R0, 0x8, P2 ;  /* 0x000000080000780c */ /* 0x000fe20001744270 */
[----:B------:R-:W-:Y:S02]  /*2dd0*/  BSSY B1, `(.L_x_62) ;  /* 0x0000005000017945 */ /* 0x000fe40003800000 */
[----:B------:R-:W-:-:S05]  /*2de0*/  FFMA R41, R41, R154, R12 ;  /* 0x0000009a29297223 */ /* 0x000fca000000000c */
[----:B------:R0:W-:Y:S05]  /*2df0*/  @P1 STG.E desc[UR36][R4.64+0x84], R41 ;  /* 0x0000842904001986 */ /* 0x0001ea000c101924 */
[----:B------:R-:W-:Y:S05]  /*2e00*/  @!P2 BRA `(.L_x_63) ;  /* 0x000000000004a947 */ /* 0x000fea0003800000 */
[----:B------:R0:W5:Y:S02]  /*2e10*/  LDG.E.LTC128B R152, desc[UR36][R8.64+0x80] ;  /* 0x0000802408987981 */ /* 0x000164000c1e1920 */
.L_x_63:
[----:B------:R-:W-:Y:S05]  /*2e20*/  BSYNC B1 ;  /* 0x0000000000017941 */ /* 0x000fea0003800000 */
.L_x_62:
        /* <DEDUP_REMOVED lines=8> */
.L_x_65:
[----:B------:R-:W-:Y:S05]  /*2eb0*/  BSYNC B1 ;  /* 0x0000000000017941 */ /* 0x000fea0003800000 */
.L_x_64:
        /* <DEDUP_REMOVED lines=8> */
.L_x_67:
[----:B------:R-:W-:Y:S05]  /*2f40*/  BSYNC B1 ;  /* 0x0000000000017941 */ /* 0x000fea0003800000 */
.L_x_66:
[----:B0----5:R-:W-:Y:S01]  /*2f50*/  FMUL R13, R152, R155 ;  /* 0x0000009b980d7220 */ /* 0x021fe20000400000 */
[----:B------:R-:W-:Y:S01]  /*2f60*/  ISETP.GT.AND P0, PT, R0, RZ, P2 ;  /* 0x000000ff0000720c */ /* 0x000fe20001704270 */
[----:B------:R-:W-:Y:S02]  /*2f70*/  BSSY B1, `(.L_x_68) ;  /* 0x0000005000017945 */ /* 0x000fe40003800000 */
[----:B------:R-:W-:-:S05]  /*2f80*/  FFMA R13, R44, R154, R13 ;  /* 0x0000009a2c0d7223 */ /* 0x000fca000000000d */
[----:B------:R0:W-:Y:S05]  /*2f90*/  @P3 STG.E desc[UR36][R4.64+0xa0], R13 ;  /* 0x0000a00d04003986 */ /* 0x0001ea000c101924 */
[----:B------:R-:W-:Y:S05]  /*2fa0*/  @!P0 BRA `(.L_x_69) ;  /* 0x0000000000048947 */ /* 0x000fea0003800000 */
[----:B------:R0:W5:Y:S02]  /*2fb0*/  LDG.E.LTC128B R152, desc[UR36][R6.64+0xa4] ;  /* 0x0000a42406987981 */ /* 0x000164000c1e1920 */
.L_x_69:
[----:B------:R-:W-:Y:S05]  /*2fc0*/  BSYNC B1 ;  /* 0x0000000000017941 */ /* 0x000fea0003800000 */
.L_x_68:
[----:B-----5:R-:W-:Y:S01]  /*2fd0*/  FMUL R12, R152, R155 ;  /* 0x0000009b980c7220 */ /* 0x020fe20000400000 */
[----:B------:R-:W-:Y:S01]  /*2fe0*/  ISETP.GT.AND P1, PT, R0, 0x8, P1 ;  /* 0x000000080000780c */ /* 0x000fe20000f24270 */
[----:B------:R-:W-:Y:S02]  /*2ff0*/  BSSY B1, `(.L_x_70) ;  /* 0x0000005000017945 */ /* 0x000fe40003800000 */
[----:B------:R-:W-:-:S05]  /*3000*/  FFMA R45, R45, R154, R12 ;  /* 0x0000009a2d2d7223 */ /* 0x000fca000000000c */
[----:B------:R0:W-:Y:S05]  /*3010*/  @P0 STG.E desc[UR36][R4.64+0xa4], R45 ;  /* 0x0000a42d04000986 */ /* 0x0001ea000c101924 */
[----:B------:R-:W-:Y:S05]  /*3020*/  @!P1 BRA `(.L_x_71) ;  /* 0x0000000000049947 */ /* 0x000fea0003800000 */
[----:B------:R0:W5:Y:S02]  /*3030*/  LDG.E.LTC128B R152, desc[UR36][R8.64+0xa0] ;  /* 0x0000a02408987981 */ /* 0x000164000c1e1920 */
.L_x_71:
[----:B------:R-:W-:Y:S05]  /*3040*/  BSYNC B1 ;  /* 0x0000000000017941 */ /* 0x000fea0003800000 */
.L_x_70:
        /* <DEDUP_REMOVED lines=8> */
.L_x_73:
[----:B------:R-:W-:Y:S05]  /*30d0*/  BSYNC B1 ;  /* 0x0000000000017941 */ /* 0x000fea0003800000 */
.L_x_72:
        /* <DEDUP_REMOVED lines=8> */
.L_x_75:
[----:B------:R-:W-:Y:S05]  /*3160*/  BSYNC B1 ;  /* 0x0000000000017941 */ /* 0x000fea0003800000 */
.L_x_74:
[----:B0----5:R-:W-:Y:S01]  /*3170*/  FMUL R13, R152, R155 ;  /* 0x0000009b980d7220 */ /* 0x021fe20000400000 */
[----:B------:R-:W-:Y:S01]  /*3180*/  ISETP.GT.AND P2, PT, R0, RZ, P1 ;  /* 0x000000ff0000720c */ /* 0x000fe20000f44270 */
[----:B------:R-:W-:Y:S02]  /*3190*/  BSSY B1, `(.L_x_76) ;  /* 0x0000005000017945 */ /* 0x000fe40003800000 */
[----:B------:R-:W-:-:S05]  /*31a0*/  FFMA R13, R48, R154, R13 ;  /* 0x0000009a300d7223 */ /* 0x000fca000000000d */
[----:B------:R0:W-:Y:S05]  /*31b0*/  @P3 STG.E desc[UR36][R4.64+0xc0], R13 ;  /* 0x0000c00d04003986 */ /* 0x0001ea000c101924 */
[----:B------:R-:W-:Y:S05]  /*31c0*/  @!P2 BRA `(.L_x_77) ;  /* 0x000000000004a947 */ /* 0x000fea0003800000 */
[----:B------:R0:W5:Y:S02]  /*31d0*/  LDG.E.LTC128B R152, desc[UR36][R6.64+0xc4] ;  /* 0x0000c42406987981 */ /* 0x000164000c1e1920 */
.L_x_77:
[----:B------:R-:W-:Y:S05]  /*31e0*/  BSYNC B1 ;  /* 0x0000000000017941 */ /* 0x000fea0003800000 */
.L_x_76:
[----:B-----5:R-:W-:Y:S01]  /*31f0*/  FMUL R12, R152, R155 ;  /* 0x0000009b980c7220 */ /* 0x020fe20000400000 */
[----:B------:R-:W-:Y:S01]  /*3200*/  ISETP.GT.AND P0, PT, R0, 0x8, P0 ;  /* 0x000000080000780c */ /* 0x000fe20000704270 */
[----:B------:R-:W-:Y:S02]  /*3210*/  BSSY B1, `(.L_x_78) ;  /* 0x0000005000017945 */ /* 0x000fe40003800000 */
[----:B------:R-:W-:-:S05]  /*3220*/  FFMA R49, R49, R154, R12 ;  /* 0x0000009a31317223 */ /* 0x000fca000000000c */
[----:B------:R0:W-:Y:S05]  /*3230*/  @P2 STG.E desc[UR36][R4.64+0xc4], R49 ;  /* 0x0000c43104002986 */ /* 0x0001ea000c101924 */
[----:B------:R-:W-:Y:S05]  /*3240*/  @!P0 BRA `(.L_x_79) ;  /* 0x0000000000048947 */ /* 0x000fea0003800000 */
[----:B------:R0:W5:Y:S02]  /*3250*/  LDG.E.LTC128B R152, desc[UR36][R8.64+0xc0] ;  /* 0x0000c02408987981 */ /* 0x000164000c1e1920 */
.L_x_79:
[----:B------:R-:W-:Y:S05]  /*3260*/  BSYNC B1 ;  /* 0x0000000000017941 */ /* 0x000fea0003800000 */
.L_x_78:
        /* <DEDUP_REMOVED lines=8> */
.L_x_81:
[----:B------:R-:W-:Y:S05]  /*32f0*/  BSYNC B1 ;  /* 0x0000000000017941 */ /* 0x000fea0003800000 */
.L_x_80:
        /* <DEDUP_REMOVED lines=8> */
.L_x_83:
[----:B------:R-:W-:Y:S05]  /*3380*/  BSYNC B1 ;  /* 0x0000000000017941 */ /* 0x000fea0003800000 */
.L_x_82:
[----:B0----5:R-:W-:Y:S01]  /*3390*/  FMUL R13, R152, R155 ;  /* 0x0000009b980d7220 */ /* 0x021fe20000400000 */
[----:B------:R-:W-:Y:S01]  /*33a0*/  ISETP.GT.AND P1, PT, R0, RZ, P0 ;  /* 0x000000ff0000720c */ /* 0x000fe20000724270 */
[----:B------:R-:W-:Y:S02]  /*33b0*/  BSSY B1, `(.L_x_84) ;  /* 0x0000005000017945 */ /* 0x000fe40003800000 */
[----:B------:R-:W-:-:S05]  /*33c0*/  FFMA R13, R52, R154, R13 ;  /* 0x0000009a340d7223 */ /* 0x000fca000000000d */
[----:B------:R0:W-:Y:S05]  /*33d0*/  @P3 STG.E desc[UR36][R4.64+0xe0], R13 ;  /* 0x0000e00d04003986 */ /* 0x0001ea000c101924 */
[----:B------:R-:W-:Y:S05]  /*33e0*/  @!P1 BRA `(.L_x_85) ;  /* 0x0000000000049947 */ /* 0x000fea0003800000 */
[----:B------:R0:W5:Y:S02]  /*33f0*/  LDG.E.LTC128B R152, desc[UR36][R6.64+0xe4] ;  /* 0x0000e42406987981 */ /* 0x000164000c1e1920 */
.L_x_85:
[----:B------:R-:W-:Y:S05]  /*3400*/  BSYNC B1 ;  /* 0x0000000000017941 */ /* 0x000fea0003800000 */
.L_x_84:
[----:B-----5:R-:W-:Y:S01]  /*3410*/  FMUL R12, R152, R155 ;  /* 0x0000009b980c7220 */ /* 0x020fe20000400000 */
[----:B------:R-:W-:Y:S01]  /*3420*/  ISETP.GT.AND P2, PT, R0, 0x8, P2 ;  /* 0x000000080000780c */ /* 0x000fe20001744270 */
[----:B------:R-:W-:Y:S02]  /*3430*/  BSSY B1, `(.L_x_86) ;  /* 0x0000005000017945 */ /* 0x000fe40003800000 */
[----:B------:R-:W-:-:S05]  /*3440*/  FFMA R53, R53, R154, R12 ;  /* 0x0000009a35357223 */ /* 0x000fca000000000c */
[----:B------:R0:W-:Y:S05]  /*3450*/  @P1 STG.E desc[UR36][R4.64+0xe4], R53 ;  /* 0x0000e43504001986 */ /* 0x0001ea000c101924 */
[----:B------:R-:W-:Y:S05]  /*3460*/  @!P2 BRA `(.L_x_87) ;  /* 0x000000000004a947 */ /* 0x000fea0003800000 */
[----:B------:R0:W5:Y:S02]  /*3470*/  LDG.E.LTC128B R152, desc[UR36][R8.64+0xe0] ;  /* 0x0000e02408987981 */ /* 0x000164000c1e1920 */
.L_x_87:
[----:B------:R-:W-:Y:S05]  /*3480*/  BSYNC B1 ;  /* 0x0000000000017941 */ /* 0x000fea0003800000 */
.L_x_86:
        /* <DEDUP_REMOVED lines=8> */
.L_x_89:
[----:B------:R-:W-:Y:S05]  /*3510*/  BSYNC B1 ;  /* 0x0000000000017941 */ /* 0x000fea0003800000 */
.L_x_88:
        /* <DEDUP_REMOVED lines=8> */
.L_x_91:
[----:B------:R-:W-:Y:S05]  /*35a0*/  BSYNC B1 ;  /* 0x0000000000017941 */ /* 0x000fea0003800000 */
.L_x_90:
[----:B0----5:R-:W-:Y:S01]  /*35b0*/  FMUL R13, R152, R155 ;  /* 0x0000009b980d7220 */ /* 0x021fe20000400000 */
[----:B------:R-:W-:Y:S01]  /*35c0*/  ISETP.GT.AND P0, PT, R0, RZ, P2 ;  /* 0x000000ff0000720c */ /* 0x000fe20001704270 */
[----:B------:R-:W-:Y:S02]  /*35d0*/  BSSY B1, `(.L_x_92) ;  /* 0x0000005000017945 */ /* 0x000fe40003800000 */
[----:B------:R-:W-:-:S05]  /*35e0*/  FFMA R13, R56, R154, R13 ;  /* 0x0000009a380d7223 */ /* 0x000fca000000000d */
[----:B------:R0:W-:Y:S05]  /*35f0*/  @P3 STG.E desc[UR36][R4.64+0x100], R13 ;  /* 0x0001000d04003986 */ /* 0x0001ea000c101924 */
[----:B------:R-:W-:Y:S05]  /*3600*/  @!P0 BRA `(.L_x_93) ;  /* 0x0000000000048947 */ /* 0x000fea0003800000 */
[----:B------:R0:W5:Y:S02]  /*3610*/  LDG.E.LTC128B R152, desc[UR36][R6.64+0x104] ;  /* 0x0001042406987981 */ /* 0x000164000c1e1920 */
.L_x_93:
[----:B------:R-:W-:Y:S05]  /*3620*/  BSYNC B1 ;  /* 0x0000000000017941 */ /* 0x000fea0003800000 */
.L_x_92:
[----:B-----5:R-:W-:Y:S01]  /*3630*/  FMUL R12, R152, R155 ;  /* 0x0000009b980c7220 */ /* 0x020fe20000400000 */
[----:B------:R-:W-:Y:S01]  /*3640*/  ISETP.GT.AND P1, PT, R0, 0x8, P1 ;  /* 0x000000080000780c */ /* 0x000fe20000f24270 */
[----:B------:R-:W-:Y:S02]  /*3650*/  BSSY B1, `(.L_x_94) ;  /* 0x0000005000017945 */ /* 0x000fe40003800000 */
[----:B------:R-:W-:-:S05]  /*3660*/  FFMA R57, R57, R154, R12 ;  /* 0x0000009a39397223 */ /* 0x000fca000000000c */
[----:B------:R0:W-:Y:S05]  /*3670*/  @P0 STG.E desc[UR36][R4.64+0x104], R57 ;  /* 0x0001043904000986 */ /* 0x0001ea000c101924 */
[----:B------:R-:W-:Y:S05]  /*3680*/  @!P1 BRA `(.L_x_95) ;  /* 0x0000000000049947 */ /* 0x000fea0003800000 */
[----:B------:R0:W5:Y:S02]  /*3690*/  LDG.E.LTC128B R152, desc[UR36][R8.64+0x100] ;  /* 0x0001002408987981 */ /* 0x000164000c1e1920 */
.L_x_95:
[----:B------:R-:W-:Y:S05]  /*36a0*/  BSYNC B1 ;  /* 0x0000000000017941 */ /* 0x000fea0003800000 */
.L_x_94:
        /* <DEDUP_REMOVED lines=8> */
.L_x_97:
[----:B------:R-:W-:Y:S05]  /*3730*/  BSYNC B1 ;  /* 0x0000000000017941 */ /* 0x000fea0003800000 */
.L_x_96:
        /* <DEDUP_REMOVED lines=8> */
.L_x_99:
[----:B------:R-:W-:Y:S05]  /*37c0*/  BSYNC B1 ;  /* 0x0000000000017941 */ /* 0x000fea0003800000 */
.L_x_98:
[----:B0----5:R-:W-:Y:S01]  /*37d0*/  FMUL R13, R152, R155 ;  /* 0x0000009b980d7220 */ /* 0x021fe20000400000 */
[----:B------:R-:W-:Y:S01]  /*37e0*/  ISETP.GT.AND P2, PT, R0, RZ, P1 ;  /* 0x000000ff0000720c */ /* 0x000fe20000f44270 */
[----:B------:R-:W-:Y:S02]  /*37f0*/  BSSY B1, `(.L_x_100) ;  /* 0x0000005000017945 */ /* 0x000fe40003800000 */
[----:B------:R-:W-:-:S05]  /*3800*/  FFMA R13, R60, R154, R13 ;  /* 0x0000009a3c0d7223 */ /* 0x000fca000000000d */
[----:B------:R0:W-:Y:S05]  /*3810*/  @P3 STG.E desc[UR36][R4.64+0x120], R13 ;  /* 0x0001200d04003986 */ /* 0x0001ea000c101924 */
[----:B------:R-:W-:Y:S05]  /*3820*/  @!P2 BRA `(.L_x_101) ;  /* 0x000000000004a947 */ /* 0x000fea0003800000 */
[----:B------:R0:W5:Y:S02]  /*3830*/  LDG.E.LTC128B R152, desc[UR36][R6.64+0x124] ;  /* 0x0001242406987981 */ /* 0x000164000c1e1920 */
.L_x_101:
[----:B------:R-:W-:Y:S05]  /*3840*/  BSYNC B1 ;  /* 0x0000000000017941 */ /* 0x000fea0003800000 */
.L_x_100:
[----:B-----5:R-:W-:Y:S01]  /*3850*/  FMUL R12, R152, R155 ;  /* 0x0000009b980c7220 */ /* 0x020fe20000400000 */
[----:B------:R-:W-:Y:S01]  /*3860*/  ISETP.GT.AND P0, PT, R0, 0x8, P0 ;  /* 0x000000080000780c */ /* 0x000fe20000704270 */
[----:B------:R-:W-:Y:S02]  /*3870*/  BSSY B1, `(.L_x_102) ;  /* 0x0000005000017945 */ /* 0x000fe40003800000 */
[----:B------:R-:W-:-:S05]  /*3880*/  FFMA R61, R61, R154, R12 ;  /* 0x0000009a3d3d7223 */ /* 0x000fca000000000c */
[----:B------:R0:W-:Y:S05]  /*3890*/  @P2 STG.E desc[UR36][R4.64+0x124], R61 ;  /* 0x0001243d04002986 */ /* 0x0001ea000c101924 */
[----:B------:R-:W-:Y:S05]  /*38a0*/  @!P0 BRA `(.L_x_103) ;  /* 0x0000000000048947 */ /* 0x000fea0003800000 */
[----:B------:R0:W5:Y:S02]  /*38b0*/  LDG.E.LTC128B R152, desc[UR36][R8.64+0x120] ;  /* 0x0001202408987981 */ /* 0x000164000c1e1920 */
.L_x_103:
[----:B------:R-:W-:Y:S05]  /*38c0*/  BSYNC B1 ;  /* 0x0000000000017941 */ /* 0x000fea0003800000 */
.L_x_102:
        /* <DEDUP_REMOVED lines=8> */
.L_x_105:
[----:B------:R-:W-:Y:S05]  /*3950*/  BSYNC B1 ;  /* 0x0000000000017941 */ /* 0x000fea0003800000 */
.L_x_104:
        /* <DEDUP_REMOVED lines=8> */
.L_x_107:
[----:B------:R-:W-:Y:S05]  /*39e0*/  BSYNC B1 ;  /* 0x0000000000017941 */ /* 0x000fea0003800000 */
.L_x_106:
[----:B0----5:R-:W-:Y:S01]  /*39f0*/  FMUL R13, R152, R155 ;  /* 0x0000009b980d7220 */ /* 0x021fe20000400000 */
[----:B------:R-:W-:Y:S01]  /*3a00*/  ISETP.GT.AND P1, PT, R0, RZ, P0 ;  /* 0x000000ff0000720c */ /* 0x000fe20000724270 */
[----:B------:R-:W-:Y:S02]  /*3a10*/  BSSY B1, `(.L_x_108) ;  /* 0x0000005000017945 */ /* 0x000fe40003800000 */
[----:B------:R-:W-:-:S05]  /*3a20*/  FFMA R13, R64, R154, R13 ;  /* 0x0000009a400d7223 */ /* 0x000fca000000000d */
[----:B------:R0:W-:Y:S05]  /*3a30*/  @P3 STG.E desc[UR36][R4.64+0x140], R13 ;  /* 0x0001400d04003986 */ /* 0x0001ea000c101924 */
[----:B------:R-:W-:Y:S05]  /*3a40*/  @!P1 BRA `(.L_x_109) ;  /* 0x0000000000049947 */ /* 0x000fea0003800000 */
[----:B------:R0:W5:Y:S02]  /*3a50*/  LDG.E.LTC128B R152, desc[UR36][R6.64+0x144] ;  /* 0x0001442406987981 */ /* 0x000164000c1e1920 */
.L_x_109:
[----:B------:R-:W-:Y:S05]  /*3a60*/  BSYNC B1 ;  /* 0x0000000000017941 */ /* 0x000fea0003800000 */
.L_x_108:
[----:B-----5:R-:W-:Y:S01]  /*3a70*/  FMUL R12, R152, R155 ;  /* 0x0000009b980c7220 */ /* 0x020fe20000400000 */
[----:B------:R-:W-:Y:S01]  /*3a80*/  ISETP.GT.AND P2, PT, R0, 0x8, P2 ;  /* 0x000000080000780c */ /* 0x000fe20001744270 */
[----:B------:R-:W-:Y:S02]  /*3a90*/  BSSY B1, `(.L_x_110) ;  /* 0x0000005000017945 */ /* 0x000fe40003800000 */
[----:B------:R-:W-:-:S05]  /*3aa0*/  FFMA R65, R65, R154, R12 ;  /* 0x0000009a41417223 */ /* 0x000fca000000000c */
[----:B------:R0:W-:Y:S05]  /*3ab0*/  @P1 STG.E desc[UR36][R4.64+0x144], R65 ;  /* 0x0001444104001986 */ /* 0x0001ea000c101924 */
[----:B------:R-:W-:Y:S05]  /*3ac0*/  @!P2 BRA `(.L_x_111) ;  /* 0x000000000004a947 */ /* 0x000fea0003800000 */
[----:B------:R0:W5:Y:S02]  /*3ad0*/  LDG.E.LTC128B R152, desc[UR36][R8.64+0x140] ;  /* 0x0001402408987981 */ /* 0x000164000c1e1920 */
.L_x_111:
[----:B------:R-:W-:Y:S05]  /*3ae0*/  BSYNC B1 ;  /* 0x0000000000017941 */ /* 0x000fea0003800000 */
.L_x_110:
        /* <DEDUP_REMOVED lines=8> */
.L_x_113:
[----:B------:R-:W-:Y:S05]  /*3b70*/  BSYNC B1 ;  /* 0x0000000000017941 */ /* 0x000fea0003800000 */
.L_x_112:
        /* <DEDUP_REMOVED lines=8> */
.L_x_115:
[----:B------:R-:W-:Y:S05]  /*3c00*/  BSYNC B1 ;  /* 0x0000000000017941 */ /* 0x000fea0003800000 */
.L_x_114:
[----:B0----5:R-:W-:Y:S01]  /*3c10*/  FMUL R13, R152, R155 ;  /* 0x0000009b980d7220 */ /* 0x021fe20000400000 */
[----:B------:R-:W-:Y:S01]  /*3c20*/  ISETP.GT.AND P0, PT, R0, RZ, P2 ;  /* 0x000000ff0000720c */ /* 0x000fe20001704270 */
[----:B------:R-:W-:Y:S02]  /*3c30*/  BSSY B1, `(.L_x_116) ;  /* 0x0000005000017945 */ /* 0x000fe40003800000 */
[----:B------:R-:W-:-:S05]  /*3c40*/  FFMA R13, R68, R154, R13 ;  /* 0x0000009a440d7223 */ /* 0x000fca000000000d */
[----:B------:R0:W-:Y:S05]  /*3c50*/  @P3 STG.E desc[UR36][R4.64+0x160], R13 ;  /* 0x0001600d04003986 */ /* 0x0001ea000c101924 */
[----:B------:R-:W-:Y:S05]  /*3c60*/  @!P0 BRA `(.L_x_117) ;  /* 0x0000000000048947 */ /* 0x000fea0003800000 */
[----:B------:R0:W5:Y:S02]  /*3c70*/  LDG.E.LTC128B R152, desc[UR36][R6.64+0x164] ;  /* 0x0001642406987981 */ /* 0x000164000c1e1920 */
.L_x_117:
[----:B------:R-:W-:Y:S05]  /*3c80*/  BSYNC B1 ;  /* 0x0000000000017941 */ /* 0x000fea0003800000 */
.L_x_116:
[----:B-----5:R-:W-:Y:S01]  /*3c90*/  FMUL R12, R152, R155 ;  /* 0x0000009b980c7220 */ /* 0x020fe20000400000 */
[----:B------:R-:W-:Y:S01]  /*3ca0*/  ISETP.GT.AND P1, PT, R0, 0x8, P1 ;  /* 0x000000080000780c */ /* 0x000fe20000f24270 */
[----:B------:R-:W-:Y:S02]  /*3cb0*/  BSSY B1, `(.L_x_118) ;  /* 0x0000005000017945 */ /* 0x000fe40003800000 */
[----:B------:R-:W-:-:S05]  /*3cc0*/  FFMA R69, R69, R154, R12 ;  /* 0x0000009a45457223 */ /* 0x000fca000000000c */
[----:B------:R0:W-:Y:S05]  /*3cd0*/  @P0 STG.E desc[UR36][R4.64+0x164], R69 ;  /* 0x0001644504000986 */ /* 0x0001ea000c101924 */
[----:B------:R-:W-:Y:S05]  /*3ce0*/  @!P1 BRA `(.L_x_119) ;  /* 0x0000000000049947 */ /* 0x000fea0003800000 */
[----:B------:R0:W5:Y:S02]  /*3cf0*/  LDG.E.LTC128B R152, desc[UR36][R8.64+0x160] ;  /* 0x0001602408987981 */ /* 0x000164000c1e1920 */
.L_x_119:
[----:B------:R-:W-:Y:S05]  /*3d00*/  BSYNC B1 ;  /* 0x0000000000017941 */ /* 0x000fea0003800000 */
.L_x_118:
        /* <DEDUP_REMOVED lines=8> */
.L_x_121:
[----:B------:R-:W-:Y:S05]  /*3d90*/  BSYNC B1 ;  /* 0x0000000000017941 */ /* 0x000fea0003800000 */
.L_x_120:
        /* <DEDUP_REMOVED lines=8> */
.L_x_123:
[----:B------:R-:W-:Y:S05]  /*3e20*/  BSYNC B1 ;  /* 0x0000000000017941 */ /* 0x000fea0003800000 */
.L_x_122:
[----:B0----5:R-:W-:Y:S01]  /*3e30*/  FMUL R13, R152, R155 ;  /* 0x0000009b980d7220 */ /* 0x021fe20000400000 */
[----:B------:R-:W-:Y:S01]  /*3e40*/  ISETP.GT.AND P2, PT, R0, RZ, P1 ;  /* 0x000000ff0000720c */ /* 0x000fe20000f44270 */
[----:B------:R-:W-:Y:S02]  /*3e50*/  BSSY B1, `(.L_x_124) ;  /* 0x0000005000017945 */ /* 0x000fe40003800000 */
[----:B------:R-:W-:-:S05]  /*3e60*/  FFMA R13, R72, R154, R13 ;  /* 0x0000009a480d7223 */ /* 0x000fca000000000d */
[----:B------:R0:W-:Y:S05]  /*3e70*/  @P3 STG.E desc[UR36][R4.64+0x180], R13 ;  /* 0x0001800d04003986 */ /* 0x0001ea000c101924 */
[----:B------:R-:W-:Y:S05]  /*3e80*/  @!P2 BRA `(.L_x_125) ;  /* 0x000000000004a947 */ /* 0x000fea0003800000 */
[----:B------:R0:W5:Y:S02]  /*3e90*/  LDG.E.LTC128B R152, desc[UR36][R6.64+0x184] ;  /* 0x0001842406987981 */ /* 0x000164000c1e1920 */
.L_x_125:
[----:B------:R-:W-:Y:S05]  /*3ea0*/  BSYNC B1 ;  /* 0x0000000000017941 */ /* 0x000fea0003800000 */
.L_x_124:
[----:B-----5:R-:W-:Y:S01]  /*3eb0*/  FMUL R12, R152, R155 ;  /* 0x0000009b980c7220 */ /* 0x020fe20000400000 */
[----:B------:R-:W-:Y:S01]  /*3ec0*/  ISETP.GT.AND P0, PT, R0, 0x8, P0 ;  /* 0x000000080000780c */ /* 0x000fe20000704270 */
[----:B------:R-:W-:Y:S02]  /*3ed0*/  BSSY B1, `(.L_x_126) ;  /* 0x0000005000017945 */ /* 0x000fe40003800000 */
[----:B------:R-:W-:-:S05]  /*3ee0*/  FFMA R73, R73, R154, R12 ;  /* 0x0000009a49497223 */ /* 0x000fca000000000c */
[----:B------:R0:W-:Y:S05]  /*3ef0*/  @P2 STG.E desc[UR36][R4.64+0x184], R73 ;  /* 0x0001844904002986 */ /* 0x0001ea000c101924 */
[----:B------:R-:W-:Y:S05]  /*3f00*/  @!P0 BRA `(.L_x_127) ;  /* 0x0000000000048947 */ /* 0x000fea0003800000 */
[----:B------:R0:W5:Y:S02]  /*3f10*/  LDG.E.LTC128B R152, desc[UR36][R8.64+0x180] ;  /* 0x0001802408987981 */ /* 0x000164000c1e1920 */
.L_x_127:
[----:B------:R-:W-:Y:S05]  /*3f20*/  BSYNC B1 ;  /* 0x0000000000017941 */ /* 0x000fea0003800000 */
.L_x_126:
        /* <DEDUP_REMOVED lines=8> */
.L_x_129:
[----:B------:R-:W-:Y:S05]  /*3fb0*/  BSYNC B1 ;  /* 0x0000000000017941 */ /* 0x000fea0003800000 */
.L_x_128:
        /* <DEDUP_REMOVED lines=8> */
.L_x_131:
[----:B------:R-:W-:Y:S05]  /*4040*/  BSYNC B1 ;  /* 0x0000000000017941 */ /* 0x000fea0003800000 */
.L_x_130:
[----:B0----5:R-:W-:Y:S01]  /*4050*/  FMUL R13, R152, R155 ;  /* 0x0000009b980d7220 */ /* 0x021fe20000400000 */
[----:B------:R-:W-:Y:S01]  /*4060*/  ISETP.GT.AND P1, PT, R0, RZ, P0 ;  /* 0x000000ff0000720c */ /* 0x000fe20000724270 */
[----:B------:R-:W-:Y:S02]  /*4070*/  BSSY B1, `(.L_x_132) ;  /* 0x0000005000017945 */ /* 0x000fe40003800000 */
[----:B------:R-:W-:-:S05]  /*4080*/  FFMA R13, R76, R154, R13 ;  /* 0x0000009a4c0d7223 */ /* 0x000fca000000000d */
[----:B------:R0:W-:Y:S05]  /*4090*/  @P3 STG.E desc[UR36][R4.64+0x1a0], R13 ;  /* 0x0001a00d04003986 */ /* 0x0001ea000c101924 */
[----:B------:R-:W-:Y:S05]  /*40a0*/  @!P1 BRA `(.L_x_133) ;  /* 0x0000000000049947 */ /* 0x000fea0003800000 */
[----:B------:R0:W5:Y:S02]  /*40b0*/  LDG.E.LTC128B R152, desc[UR36][R6.64+0x1a4] ;  /* 0x0001a42406987981 */ /* 0x000164000c1e1920 */
.L_x_133:
[----:B------:R-:W-:Y:S05]  /*40c0*/  BSYNC B1 ;  /* 0x0000000000017941 */ /* 0x000fea0003800000 */
.L_x_132:
[----:B-----5:R-:W-:Y:S01]  /*40d0*/  FMUL R12, R152, R155 ;  /* 0x0000009b980c7220 */ /* 0x020fe20000400000 */
[----:B------:R-:W-:Y:S01]  /*40e0*/  ISETP.GT.AND P2, PT, R0, 0x8, P2 ;  /* 0x000000080000780c */ /* 0x000fe20001744270 */
[----:B------:R-:W-:Y:S02]  /*40f0*/  BSSY B1, `(.L_x_134) ;  /* 0x0000005000017945 */ /* 0x000fe40003800000 */
[----:B------:R-:W-:-:S05]  /*4100*/  FFMA R77, R77, R154, R12 ;  /* 0x0000009a4d4d7223 */ /* 0x000fca000000000c */
[----:B------:R0:W-:Y:S05]  /*4110*/  @P1 STG.E desc[UR36][R4.64+0x1a4], R77 ;  /* 0x0001a44d04001986 */ /* 0x0001ea000c101924 */
[----:B------:R-:W-:Y:S05]  /*4120*/  @!P2 BRA `(.L_x_135) ;  /* 0x000000000004a947 */ /* 0x000fea0003800000 */
[----:B------:R0:W5:Y:S02]  /*4130*/  LDG.E.LTC128B R152, desc[UR36][R8.64+0x1a0] ;  /* 0x0001a02408987981 */ /* 0x000164000c1e1920 */
.L_x_135:
[----:B------:R-:W-:Y:S05]  /*4140*/  BSYNC B1 ;  /* 0x0000000000017941 */ /* 0x000fea0003800000 */
.L_x_134:
        /* <DEDUP_REMOVED lines=8> */
.L_x_137:
[----:B------:R-:W-:Y:S05]  /*41d0*/  BSYNC B1 ;  /* 0x0000000000017941 */ /* 0x000fea0003800000 */
.L_x_136:
        /* <DEDUP_REMOVED lines=8> */
.L_x_139:
[----:B------:R-:W-:Y:S05]  /*4260*/  BSYNC B1 ;  /* 0x0000000000017941 */ /* 0x000fea0003800000 */
.L_x_138:
[----:B0----5:R-:W-:Y:S01]  /*4270*/  FMUL R13, R152, R155 ;  /* 0x0000009b980d7220 */ /* 0x021fe20000400000 */
[----:B------:R-:W-:Y:S01]  /*4280*/  ISETP.GT.AND P0, PT, R0, RZ, P2 ;  /* 0x000000ff0000720c */ /* 0x000fe20001704270 */
[----:B------:R-:W-:Y:S02]  /*4290*/  BSSY B1, `(.L_x_140) ;  /* 0x0000005000017945 */ /* 0x000fe40003800000 */
[----:B------:R-:W-:-:S05]  /*42a0*/  FFMA R13, R80, R154, R13 ;  /* 0x0000009a500d7223 */ /* 0x000fca000000000d */
[----:B------:R0:W-:Y:S05]  /*42b0*/  @P3 STG.E desc[UR36][R4.64+0x1c0], R13 ;  /* 0x0001c00d04003986 */ /* 0x0001ea000c101924 */
[----:B------:R-:W-:Y:S05]  /*42c0*/  @!P0 BRA `(.L_x_141) ;  /* 0x0000000000048947 */ /* 0x000fea0003800000 */
[----:B------:R0:W5:Y:S02]  /*42d0*/  LDG.E.LTC128B R152, desc[UR36][R6.64+0x1c4] ;  /* 0x0001c42406987981 */ /* 0x000164000c1e1920 */
.L_x_141:
[----:B------:R-:W-:Y:S05]  /*42e0*/  BSYNC B1 ;  /* 0x0000000000017941 */ /* 0x000fea0003800000 */
.L_x_140:
[----:B-----5:R-:W-:Y:S01]  /*42f0*/  FMUL R12, R152, R155 ;  /* 0x0000009b980c7220 */ /* 0x020fe20000400000 */
[----:B------:R-:W-:Y:S01]  /*4300*/  ISETP.GT.AND P1, PT, R0, 0x8, P1 ;  /* 0x000000080000780c */ /* 0x000fe20000f24270 */
[----:B------:R-:W-:Y:S02]  /*4310*/  BSSY B1, `(.L_x_142) ;  /* 0x0000005000017945 */ /* 0x000fe40003800000 */
[----:B------:R-:W-:-:S05]  /*4320*/  FFMA R81, R81, R154, R12 ;  /* 0x0000009a51517223 */ /* 0x000fca000000000c */
[----:B------:R0:W-:Y:S05]  /*4330*/  @P0 STG.E desc[UR36][R4.64+0x1c4], R81 ;  /* 0x0001c45104000986 */ /* 0x0001ea000c101924 */
[----:B------:R-:W-:Y:S05]  /*4340*/  @!P1 BRA `(.L_x_143) ;  /* 0x0000000000049947 */ /* 0x000fea0003800000 */
[----:B------:R0:W5:Y:S02]  /*4350*/  LDG.E.LTC128B R152, desc[UR36][R8.64+0x1c0] ;  /* 0x0001c02408987981 */ /* 0x000164000c1e1920 */
.L_x_143:
[----:B------:R-:W-:Y:S05]  /*4360*/  BSYNC B1 ;  /* 0x0000000000017941 */ /* 0x000fea0003800000 */
.L_x_142:
        /* <DEDUP_REMOVED lines=8> */
.L_x_145:
[----:B------:R-:W-:Y:S05]  /*43f0*/  BSYNC B1 ;  /* 0x0000000000017941 */ /* 0x000fea0003800000 */
.L_x_144:
        /* <DEDUP_REMOVED lines=8> */
.L_x_147:
[----:B------:R-:W-:Y:S05]  /*4480*/  BSYNC B1 ;  /* 0x0000000000017941 */ /* 0x000fea0003800000 */
.L_x_146:
[----:B0----5:R-:W-:Y:S01]  /*4490*/  FMUL R13, R152, R155 ;  /* 0x0000009b980d7220 */ /* 0x021fe20000400000 */
[----:B------:R-:W-:Y:S01]  /*44a0*/  ISETP.GT.AND P2, PT, R0, RZ, P1 ;  /* 0x000000ff0000720c */ /* 0x000fe20000f44270 */
[----:B------:R-:W-:Y:S02]  /*44b0*/  BSSY B1, `(.L_x_148) ;  /* 0x0000005000017945 */ /* 0x000fe40003800000 */
[----:B------:R-:W-:-:S05]  /*44c0*/  FFMA R13, R84, R154, R13 ;  /* 0x0000009a540d7223 */ /* 0x000fca000000000d */
[----:B------:R0:W-:Y:S05]  /*44d0*/  @P3 STG.E desc[UR36][R4.64+0x1e0], R13 ;  /* 0x0001e00d04003986 */ /* 0x0001ea000c101924 */
[----:B------:R-:W-:Y:S05]  /*44e0*/  @!P2 BRA `(.L_x_149) ;  /* 0x000000000004a947 */ /* 0x000fea0003800000 */
[----:B------:R0:W5:Y:S02]  /*44f0*/  LDG.E.LTC128B R152, desc[UR36][R6.64+0x1e4] ;  /* 0x0001e42406987981 */ /* 0x000164000c1e1920 */
.L_x_149:
[----:B------:R-:W-:Y:S05]  /*4500*/  BSYNC B1 ;  /* 0x0000000000017941 */ /* 0x000fea0003800000 */
.L_x_148:
[----:B-----5:R-:W-:Y:S01]  /*4510*/  FMUL R12, R152, R155 ;  /* 0x0000009b980c7220 */ /* 0x020fe20000400000 */
[----:B------:R-:W-:Y:S01]  /*4520*/  ISETP.GT.AND P0, PT, R0, 0x8, P0 ;  /* 0x000000080000780c */ /* 0x000fe20000704270 */
[----:B------:R-:W-:Y:S02]  /*4530*/  BSSY B1, `(.L_x_150) ;  /* 0x0000005000017945 */ /* 0x000fe40003800000 */
[----:B------:R-:W-:-:S05]  /*4540*/  FFMA R85, R85, R154, R12 ;  /* 0x0000009a55557223 */ /* 0x000fca000000000c */
[----:B------:R0:W-:Y:S05]  /*4550*/  @P2 STG.E desc[UR36][R4.64+0x1e4], R85 ;  /* 0x0001e45504002986 */ /* 0x0001ea000c101924 */
[----:B------:R-:W-:Y:S05]  /*4560*/  @!P0 BRA `(.L_x_151) ;  /* 0x0000000000048947 */ /* 0x000fea0003800000 */
[----:B------:R0:W5:Y:S02]  /*4570*/  LDG.E.LTC128B R152, desc[UR36][R8.64+0x1e0] ;  /* 0x0001e02408987981 */ /* 0x000164000c1e1920 */
.L_x_151:
[----:B------:R-:W-:Y:S05]  /*4580*/  BSYNC B1 ;  /* 0x0000000000017941 */ /* 0x000fea0003800000 */
.L_x_150:
        /* <DEDUP_REMOVED lines=8> */
.L_x_153:
[----:B------:R-:W-:Y:S05]  /*4610*/  BSYNC B1 ;  /* 0x0000000000017941 */ /* 0x000fea0003800000 */
.L_x_152:
        /* <DEDUP_REMOVED lines=8> */
.L_x_155:
[----:B------:R-:W-:Y:S05]  /*46a0*/  BSYNC B1 ;  /* 0x0000000000017941 */ /* 0x000fea0003800000 */
.L_x_154:
[----:B0----5:R-:W-:Y:S01]  /*46b0*/  FMUL R13, R152, R155 ;  /* 0x0000009b980d7220 */ /* 0x021fe20000400000 */
[----:B------:R-:W-:Y:S01]  /*46c0*/  ISETP.GT.AND P1, PT, R0, RZ, P0 ;  /* 0x000000ff0000720c */ /* 0x000fe20000724270 */
[----:B------:R-:W-:Y:S02]  /*46d0*/  BSSY B1, `(.L_x_156) ;  /* 0x0000005000017945 */ /* 0x000fe40003800000 */
[----:B------:R-:W-:-:S05]  /*46e0*/  FFMA R13, R88, R154, R13 ;  /* 0x0000009a580d7223 */ /* 0x000fca000000000d */
[----:B------:R0:W-:Y:S05]  /*46f0*/  @P3 STG.E desc[UR36][R4.64+0x200], R13 ;  /* 0x0002000d04003986 */ /* 0x0001ea000c101924 */
[----:B------:R-:W-:Y:S05]  /*4700*/  @!P1 BRA `(.L_x_157) ;  /* 0x0000000000049947 */ /* 0x000fea0003800000 */
[----:B------:R0:W5:Y:S02]  /*4710*/  LDG.E.LTC128B R152, desc[UR36][R6.64+0x204] ;  /* 0x0002042406987981 */ /* 0x000164000c1e1920 */
.L_x_157:
[----:B------:R-:W-:Y:S05]  /*4720*/  BSYNC B1 ;  /* 0x0000000000017941 */ /* 0x000fea0003800000 */
.L_x_156:
[----:B-----5:R-:W-:Y:S01]  /*4730*/  FMUL R12, R152, R155 ;  /* 0x0000009b980c7220 */ /* 0x020fe20000400000 */
[----:B------:R-:W-:Y:S01]  /*4740*/  ISETP.GT.AND P2, PT, R0, 0x8, P2 ;  /* 0x000000080000780c */ /* 0x000fe20001744270 */
[----:B------:R-:W-:Y:S02]  /*4750*/  BSSY B1, `(.L_x_158) ;  /* 0x0000005000017945 */ /* 0x000fe40003800000 */
[----:B------:R-:W-:-:S05]  /*4760*/  FFMA R89, R89, R154, R12 ;  /* 0x0000009a59597223 */ /* 0x000fca000000000c */
[----:B------:R0:W-:Y:S05]  /*4770*/  @P1 STG.E desc[UR36][R4.64+0x204], R89 ;  /* 0x0002045904001986 */ /* 0x0001ea000c101924 */
[----:B------:R-:W-:Y:S05]  /*4780*/  @!P2 BRA `(.L_x_159) ;  /* 0x000000000004a947 */ /* 0x000fea0003800000 */
[----:B------:R0:W5:Y:S02]  /*4790*/  LDG.E.LTC128B R152, desc[UR36][R8.64+0x200] ;  /* 0x0002002408987981 */ /* 0x000164000c1e1920 */
.L_x_159:
[----:B------:R-:W-:Y:S05]  /*47a0*/  BSYNC B1 ;  /* 0x0000000000017941 */ /* 0x000fea0003800000 */
.L_x_158:
        /* <DEDUP_REMOVED lines=8> */
.L_x_161:
[----:B------:R-:W-:Y:S05]  /*4830*/  BSYNC B1 ;  /* 0x0000000000017941 */ /* 0x000fea0003800000 */
.L_x_160:
        /* <DEDUP_REMOVED lines=8> */
.L_x_163:
[----:B------:R-:W-:Y:S05]  /*48c0*/  BSYNC B1 ;  /* 0x0000000000017941 */ /* 0x000fea0003800000 */
.L_x_162:
[----:B0----5:R-:W-:Y:S01]  /*48d0*/  FMUL R13, R152, R155 ;  /* 0x0000009b980d7220 */ /* 0x021fe20000400000 */
[----:B------:R-:W-:Y:S01]  /*48e0*/  ISETP.GT.AND P0, PT, R0, RZ, P2 ;  /* 0x000000ff0000720c */ /* 0x000fe20001704270 */
[----:B------:R-:W-:Y:S02]  /*48f0*/  BSSY B1, `(.L_x_164) ;  /* 0x0000005000017945 */ /* 0x000fe40003800000 */
[----:B------:R-:W-:-:S05]  /*4900*/  FFMA R13, R92, R154, R13 ;  /* 0x0000009a5c0d7223 */ /* 0x000fca000000000d */
[----:B------:R0:W-:Y:S05]  /*4910*/  @P3 STG.E desc[UR36][R4.64+0x220], R13 ;  /* 0x0002200d04003986 */ /* 0x0001ea000c101924 */
[----:B------:R-:W-:Y:S05]  /*4920*/  @!P0 BRA `(.L_x_165) ;  /* 0x0000000000048947 */ /* 0x000fea0003800000 */
[----:B------:R0:W5:Y:S02]  /*4930*/  LDG.E.LTC128B R152, desc[UR36][R6.64+0x224] ;  /* 0x0002242406987981 */ /* 0x000164000c1e1920 */
.L_x_165:
[----:B------:R-:W-:Y:S05]  /*4940*/  BSYNC B1 ;  /* 0x0000000000017941 */ /* 0x000fea0003800000 */
.L_x_164:
[----:B-----5:R-:W-:Y:S01]  /*4950*/  FMUL R12, R152, R155 ;  /* 0x0000009b980c7220 */ /* 0x020fe20000400000 */
[----:B------:R-:W-:Y:S01]  /*4960*/  ISETP.GT.AND P1, PT, R0, 0x8, P1 ;  /* 0x000000080000780c */ /* 0x000fe20000f24270 */
[----:B------:R-:W-:Y:S02]  /*4970*/  BSSY B1, `(.L_x_166) ;  /* 0x0000005000017945 */ /* 0x000fe40003800000 */
[----:B------:R-:W-:-:S05]  /*4980*/  FFMA R93, R93, R154, R12 ;  /* 0x0000009a5d5d7223 */ /* 0x000fca000000000c */
[----:B------:R0:W-:Y:S05]  /*4990*/  @P0 STG.E desc[UR36][R4.64+0x224], R93 ;  /* 0x0002245d04000986 */ /* 0x0001ea000c101924 */
[----:B------:R-:W-:Y:S05]  /*49a0*/  @!P1 BRA `(.L_x_167) ;  /* 0x0000000000049947 */ /* 0x000fea0003800000 */
[----:B------:R0:W5:Y:S02]  /*49b0*/  LDG.E.LTC128B R152, desc[UR36][R8.64+0x220] ;  /* 0x0002202408987981 */ /* 0x000164000c1e1920 */
.L_x_167:
[----:B------:R-:W-:Y:S05]  /*49c0*/  BSYNC B1 ;  /* 0x0000000000017941 */ /* 0x000fea0003800000 */
.L_x_166:
        /* <DEDUP_REMOVED lines=8> */
.L_x_169:
[----:B------:R-:W-:Y:S05]  /*4a50*/  BSYNC B1 ;  /* 0x0000000000017941 */ /* 0x000fea0003800000 */
.L_x_168:
        /* <DEDUP_REMOVED lines=8> */
.L_x_171:
[----:B------:R-:W-:Y:S05]  /*4ae0*/  BSYNC B1 ;  /* 0x0000000000017941 */ /* 0x000fea0003800000 */
.L_x_170:
[----:B0----5:R-:W-:Y:S01]  /*4af0*/  FMUL R13, R152, R155 ;  /* 0x0000009b980d7220 */ /* 0x021fe20000400000 */
[----:B------:R-:W-:Y:S01]  /*4b00*/  ISETP.GT.AND P2, PT, R0, RZ, P1 ;  /* 0x000000ff0000720c */ /* 0x000fe20000f44270 */
[----:B------:R-:W-:Y:S02]  /*4b10*/  BSSY B1, `(.L_x_172) ;  /* 0x0000005000017945 */ /* 0x000fe40003800000 */
[----:B------:R-:W-:-:S05]  /*4b20*/  FFMA R13, R96, R154, R13 ;  /* 0x0000009a600d7223 */ /* 0x000fca000000000d */
[----:B------:R0:W-:Y:S05]  /*4b30*/  @P3 STG.E desc[UR36][R4.64+0x240], R13 ;  /* 0x0002400d04003986 */ /* 0x0001ea000c101924 */
[----:B------:R-:W-:Y:S05]  /*4b40*/  @!P2 BRA `(.L_x_173) ;  /* 0x000000000004a947 */ /* 0x000fea0003800000 */
[----:B------:R0:W5:Y:S02]  /*4b50*/  LDG.E.LTC128B R152, desc[UR36][R6.64+0x244] ;  /* 0x0002442406987981 */ /* 0x000164000c1e1920 */
.L_x_173:
[----:B------:R-:W-:Y:S05]  /*4b60*/  BSYNC B1 ;  /* 0x0000000000017941 */ /* 0x000fea0003800000 */
.L_x_172:
[----:B-----5:R-:W-:Y:S01]  /*4b70*/  FMUL R12, R152, R155 ;  /* 0x0000009b980c7220 */ /* 0x020fe20000400000 */
[----:B------:R-:W-:Y:S01]  /*4b80*/  ISETP.GT.AND P0, PT, R0, 0x8, P0 ;  /* 0x000000080000780c */ /* 0x000fe20000704270 */
[----:B------:R-:W-:Y:S02]  /*4b90*/  BSSY B1, `(.L_x_174) ;  /* 0x0000005000017945 */ /* 0x000fe40003800000 */
[----:B------:R-:W-:-:S05]  /*4ba0*/  FFMA R97, R97, R154, R12 ;  /* 0x0000009a61617223 */ /* 0x000fca000000000c */
[----:B------:R0:W-:Y:S05]  /*4bb0*/  @P2 STG.E desc[UR36][R4.64+0x244], R97 ;  /* 0x0002446104002986 */ /* 0x0001ea000c101924 */
[----:B------:R-:W-:Y:S05]  /*4bc0*/  @!P0 BRA `(.L_x_175) ;  /* 0x0000000000048947 */ /* 0x000fea0003800000 */
[----:B------:R0:W5:Y:S02]  /*4bd0*/  LDG.E.LTC128B R152, desc[UR36][R8.64+0x240] ;  /* 0x0002402408987981 */ /* 0x000164000c1e1920 */
.L_x_175:
[----:B------:R-:W-:Y:S05]  /*4be0*/  BSYNC B1 ;  /* 0x0000000000017941 */ /* 0x000fea0003800000 */
.L_x_174:
        /* <DEDUP_REMOVED lines=8> */
.L_x_177:
[----:B------:R-:W-:Y:S05]  /*4c70*/  BSYNC B1 ;  /* 0x0000000000017941 */ /* 0x000fea0003800000 */
.L_x_176:
        /* <DEDUP_REMOVED lines=8> */
.L_x_179:
[----:B------:R-:W-:Y:S05]  /*4d00*/  BSYNC B1 ;  /* 0x0000000000017941 */ /* 0x000fea0003800000 */
.L_x_178:
[----:B0----5:R-:W-:Y:S01]  /*4d10*/  FMUL R13, R152, R155 ;  /* 0x0000009b980d7220 */ /* 0x021fe20000400000 */
[----:B------:R-:W-:Y:S01]  /*4d20*/  ISETP.GT.AND P1, PT, R0, RZ, P0 ;  /* 0x000000ff0000720c */ /* 0x000fe20000724270 */
[----:B------:R-:W-:Y:S02]  /*4d30*/  BSSY B1, `(.L_x_180) ;  /* 0x0000005000017945 */ /* 0x000fe40003800000 */
[----:B------:R-:W-:-:S05]  /*4d40*/  FFMA R13, R100, R154, R13 ;  /* 0x0000009a640d7223 */ /* 0x000fca000000000d */
[----:B------:R0:W-:Y:S05]  /*4d50*/  @P3 STG.E desc[UR36][R4.64+0x260], R13 ;  /* 0x0002600d04003986 */ /* 0x0001ea000c101924 */
[----:B------:R-:W-:Y:S05]  /*4d60*/  @!P1 BRA `(.L_x_181) ;  /* 0x0000000000049947 */ /* 0x000fea0003800000 */
[----:B------:R0:W5:Y:S02]  /*4d70*/  LDG.E.LTC128B R152, desc[UR36][R6.64+0x264] ;  /* 0x0002642406987981 */ /* 0x000164000c1e1920 */
.L_x_181:
[----:B------:R-:W-:Y:S05]  /*4d80*/  BSYNC B1 ;  /* 0x0000000000017941 */ /* 0x000fea0003800000 */
.L_x_180:
[----:B-----5:R-:W-:Y:S01]  /*4d90*/  FMUL R12, R152, R155 ;  /* 0x0000009b980c7220 */ /* 0x020fe20000400000 */
[----:B------:R-:W-:Y:S01]  /*4da0*/  ISETP.GT.AND P2, PT, R0, 0x8, P2 ;  /* 0x000000080000780c */ /* 0x000fe20001744270 */
[----:B------:R-:W-:Y:S02]  /*4db0*/  BSSY B1, `(.L_x_182) ;  /* 0x0000005000017945 */ /* 0x000fe40003800000 */
[----:B------:R-:W-:-:S05]  /*4dc0*/  FFMA R101, R101, R154, R12 ;  /* 0x0000009a65657223 */ /* 0x000fca000000000c */
[----:B------:R0:W-:Y:S05]  /*4dd0*/  @P1 STG.E desc[UR36][R4.64+0x264], R101 ;  /* 0x0002646504001986 */ /* 0x0001ea000c101924 */
[----:B------:R-:W-:Y:S05]  /*4de0*/  @!P2 BRA `(.L_x_183) ;  /* 0x000000000004a947 */ /* 0x000fea0003800000 */
[----:B------:R0:W5:Y:S02]  /*4df0*/  LDG.E.LTC128B R152, desc[UR36][R8.64+0x260] ;  /* 0x0002602408987981 */ /* 0x000164000c1e1920 */
.L_x_183:
[----:B------:R-:W-:Y:S05]  /*4e00*/  BSYNC B1 ;  /* 0x0000000000017941 */ /* 0x000fea0003800000 */
.L_x_182:
        /* <DEDUP_REMOVED lines=8> */
.L_x_185:
[----:B------:R-:W-:Y:S05]  /*4e90*/  BSYNC B1 ;  /* 0x0000000000017941 */ /* 0x000fea0003800000 */
.L_x_184:
        /* <DEDUP_REMOVED lines=8> */
.L_x_187:
[----:B------:R-:W-:Y:S05]  /*4f20*/  BSYNC B1 ;  /* 0x0000000000017941 */ /* 0x000fea0003800000 */
.L_x_186:
[----:B0----5:R-:W-:Y:S01]  /*4f30*/  FMUL R13, R152, R155 ;  /* 0x0000009b980d7220 */ /* 0x021fe20000400000 */
[----:B------:R-:W-:Y:S01]  /*4f40*/  ISETP.GT.AND P0, PT, R0, RZ, P2 ;  /* 0x000000ff0000720c */ /* 0x000fe20001704270 */
[----:B------:R-:W-:Y:S02]  /*4f50*/  BSSY B1, `(.L_x_188) ;  /* 0x0000005000017945 */ /* 0x000fe40003800000 */
[----:B------:R-:W-:-:S05]  /*4f60*/  FFMA R13, R104, R154, R13 ;  /* 0x0000009a680d7223 */ /* 0x000fca000000000d */
[----:B------:R0:W-:Y:S05]  /*4f70*/  @P3 STG.E desc[UR36][R4.64+0x280], R13 ;  /* 0x0002800d04003986 */ /* 0x0001ea000c101924 */
[----:B------:R-:W-:Y:S05]  /*4f80*/  @!P0 BRA `(.L_x_189) ;  /* 0x0000000000048947 */ /* 0x000fea0003800000 */
[----:B------:R0:W5:Y:S02]  /*4f90*/  LDG.E.LTC128B R152, desc[UR36][R6.64+0x284] ;  /* 0x0002842406987981 */ /* 0x000164000c1e1920 */
.L_x_189:
[----:B------:R-:W-:Y:S05]  /*4fa0*/  BSYNC B1 ;  /* 0x0000000000017941 */ /* 0x000fea0003800000 */
.L_x_188:
[----:B-----5:R-:W-:Y:S01]  /*4fb0*/  FMUL R12, R152, R155 ;  /* 0x0000009b980c7220 */ /* 0x020fe20000400000 */
[----:B------:R-:W-:Y:S01]  /*4fc0*/  ISETP.GT.AND P1, PT, R0, 0x8, P1 ;  /* 0x000000080000780c */ /* 0x000fe20000f24270 */
[----:B------:R-:W-:Y:S02]  /*4fd0*/  BSSY B1, `(.L_x_190) ;  /* 0x0000005000017945 */ /* 0x000fe40003800000 */
[----:B------:R-:W-:-:S05]  /*4fe0*/  FFMA R105, R105, R154, R12 ;  /* 0x0000009a69697223 */ /* 0x000fca000000000c */
[----:B------:R0:W-:Y:S05]  /*4ff0*/  @P0 STG.E desc[UR36][R4.64+0x284], R105 ;  /* 0x0002846904000986 */ /* 0x0001ea000c101924 */
[----:B------:R-:W-:Y:S05]  /*5000*/  @!P1 BRA `(.L_x_191) ;  /* 0x0000000000049947 */ /* 0x000fea0003800000 */
[----:B------:R0:W5:Y:S02]  /*5010*/  LDG.E.LTC128B R152, desc[UR36][R8.64+0x280] ;  /* 0x0002802408987981 */ /* 0x000164000c1e1920 */
.L_x_191:
[----:B------:R-:W-:Y:S05]  /*5020*/  BSYNC B1 ;  /* 0x0000000000017941 */ /* 0x000fea0003800000 */
.L_x_190:
        /* <DEDUP_REMOVED lines=8> */
.L_x_193:
[----:B------:R-:W-:Y:S05]  /*50b0*/  BSYNC B1 ;  /* 0x0000000000017941 */ /* 0x000fea0003800000 */
.L_x_192:
        /* <DEDUP_REMOVED lines=8> */
.L_x_195:
[----:B------:R-:W-:Y:S05]  /*5140*/  BSYNC B1 ;  /* 0x0000000000017941 */ /* 0x000fea0003800000 */
.L_x_194:
[----:B0----5:R-:W-:Y:S01]  /*5150*/  FMUL R13, R152, R155 ;  /* 0x0000009b980d7220 */ /* 0x021fe20000400000 */
[----:B------:R-:W-:Y:S01]  /*5160*/  ISETP.GT.AND P2, PT, R0, RZ, P1 ;  /* 0x000000ff0000720c */ /* 0x000fe20000f44270 */
[----:B------:R-:W-:Y:S02]  /*5170*/  BSSY B1, `(.L_x_196) ;  /* 0x0000005000017945 */ /* 0x000fe40003800000 */
[----:B------:R-:W-:-:S05]  /*5180*/  FFMA R13, R108, R154, R13 ;  /* 0x0000009a6c0d7223 */ /* 0x000fca000000000d */
[----:B------:R0:W-:Y:S05]  /*5190*/  @P3 STG.E desc[UR36][R4.64+0x2a0], R13 ;  /* 0x0002a00d04003986 */ /* 0x0001ea000c101924 */
[----:B------:R-:W-:Y:S05]  /*51a0*/  @!P2 BRA `(.L_x_197) ;  /* 0x000000000004a947 */ /* 0x000fea0003800000 */
[----:B------:R0:W5:Y:S02]  /*51b0*/  LDG.E.LTC128B R152, desc[UR36][R6.64+0x2a4] ;  /* 0x0002a42406987981 */ /* 0x000164000c1e1920 */
.L_x_197:
[----:B------:R-:W-:Y:S05]  /*51c0*/  BSYNC B1 ;  /* 0x0000000000017941 */ /* 0x000fea0003800000 */
.L_x_196:
[----:B-----5:R-:W-:Y:S01]  /*51d0*/  FMUL R12, R152, R155 ;  /* 0x0000009b980c7220 */ /* 0x020fe20000400000 */
[----:B------:R-:W-:Y:S01]  /*51e0*/  ISETP.GT.AND P0, PT, R0, 0x8, P0 ;  /* 0x000000080000780c */ /* 0x000fe20000704270 */
[----:B------:R-:W-:Y:S02]  /*51f0*/  BSSY B1, `(.L_x_198) ;  /* 0x0000005000017945 */ /* 0x000fe40003800000 */
[----:B------:R-:W-:-:S05]  /*5200*/  FFMA R109, R109, R154, R12 ;  /* 0x0000009a6d6d7223 */ /* 0x000fca000000000c */
[----:B------:R0:W-:Y:S05]  /*5210*/  @P2 STG.E desc[UR36][R4.64+0x2a4], R109 ;  /* 0x0002a46d04002986 */ /* 0x0001ea000c101924 */
[----:B------:R-:W-:Y:S05]  /*5220*/  @!P0 BRA `(.L_x_199) ;  /* 0x0000000000048947 */ /* 0x000fea0003800000 */
[----:B------:R0:W5:Y:S02]  /*5230*/  LDG.E.LTC128B R152, desc[UR36][R8.64+0x2a0] ;  /* 0x0002a02408987981 */ /* 0x000164000c1e1920 */
.L_x_199:
[----:B------:R-:W-:Y:S05]  /*5240*/  BSYNC B1 ;  /* 0x0000000000017941 */ /* 0x000fea0003800000 */
.L_x_198:
        /* <DEDUP_REMOVED lines=8> */
.L_x_201:
[----:B------:R-:W-:Y:S05]  /*52d0*/  BSYNC B1 ;  /* 0x0000000000017941 */ /* 0x000fea0003800000 */
.L_x_200:
        /* <DEDUP_REMOVED lines=8> */
.L_x_203:
[----:B------:R-:W-:Y:S05]  /*5360*/  BSYNC B1 ;  /* 0x0000000000017941 */ /* 0x000fea0003800000 */
.L_x_202:
[----:B0----5:R-:W-:Y:S01]  /*5370*/  FMUL R13, R152, R155 ;  /* 0x0000009b980d7220 */ /* 0x021fe20000400000 */
[----:B------:R-:W-:Y:S01]  /*5380*/  ISETP.GT.AND P1, PT, R0, RZ, P0 ;  /* 0x000000ff0000720c */ /* 0x000fe20000724270 */
[----:B------:R-:W-:Y:S02]  /*5390*/  BSSY B1, `(.L_x_204) ;  /* 0x0000005000017945 */ /* 0x000fe40003800000 */
[----:B------:R-:W-:-:S05]  /*53a0*/  FFMA R13, R112, R154, R13 ;  /* 0x0000009a700d7223 */ /* 0x000fca000000000d */
[----:B------:R0:W-:Y:S05]  /*53b0*/  @P3 STG.E desc[UR36][R4.64+0x2c0], R13 ;  /* 0x0002c00d04003986 */ /* 0x0001ea000c101924 */
[----:B------:R-:W-:Y:S05]  /*53c0*/  @!P1 BRA `(.L_x_205) ;  /* 0x0000000000049947 */ /* 0x000fea0003800000 */
[----:B------:R0:W5:Y:S02]  /*53d0*/  LDG.E.LTC128B R152, desc[UR36][R6.64+0x2c4] ;  /* 0x0002c42406987981 */ /* 0x000164000c1e1920 */
.L_x_205:
[----:B------:R-:W-:Y:S05]  /*53e0*/  BSYNC B1 ;  /* 0x0000000000017941 */ /* 0x000fea0003800000 */
.L_x_204:
[----:B-----5:R-:W-:Y:S01]  /*53f0*/  FMUL R12, R152, R155 ;  /* 0x0000009b980c7220 */ /* 0x020fe20000400000 */
[----:B------:R-:W-:Y:S01]  /*5400*/  ISETP.GT.AND P2, PT, R0, 0x8, P2 ;  /* 0x000000080000780c */ /* 0x000fe20001744270 */
[----:B------:R-:W-:Y:S02]  /*5410*/  BSSY B1, `(.L_x_206) ;  /* 0x0000005000017945 */ /* 0x000fe40003800000 */
[----:B------:R-:W-:-:S05]  /*5420*/  FFMA R113, R113, R154, R12 ;  /* 0x0000009a71717223 */ /* 0x000fca000000000c */
[----:B------:R0:W-:Y:S05]  /*5430*/  @P1 STG.E desc[UR36][R4.64+0x2c4], R113 ;  /* 0x0002c47104001986 */ /* 0x0001ea000c101924 */
[----:B------:R-:W-:Y:S05]  /*5440*/  @!P2 BRA `(.L_x_207) ;  /* 0x000000000004a947 */ /* 0x000fea0003800000 */
[----:B------:R0:W5:Y:S02]  /*5450*/  LDG.E.LTC128B R152, desc[UR36][R8.64+0x2c0] ;  /* 0x0002c02408987981 */ /* 0x000164000c1e1920 */
.L_x_207:
[----:B------:R-:W-:Y:S05]  /*5460*/  BSYNC B1 ;  /* 0x0000000000017941 */ /* 0x000fea0003800000 */
.L_x_206:
        /* <DEDUP_REMOVED lines=8> */
.L_x_209:
[----:B------:R-:W-:Y:S05]  /*54f0*/  BSYNC B1 ;  /* 0x0000000000017941 */ /* 0x000fea0003800000 */
.L_x_208:
        /* <DEDUP_REMOVED lines=8> */
.L_x_211:
[----:B------:R-:W-:Y:S05]  /*5580*/  BSYNC B1 ;  /* 0x0000000000017941 */ /* 0x000fea0003800000 */
.L_x_210:
[----:B0----5:R-:W-:Y:S01]  /*5590*/  FMUL R13, R152, R155 ;  /* 0x0000009b980d7220 */ /* 0x021fe20000400000 */
[----:B------:R-:W-:Y:S01]  /*55a0*/  ISETP.GT.AND P0, PT, R0, RZ, P2 ;  /* 0x000000ff0000720c */ /* 0x000fe20001704270 */
[----:B------:R-:W-:Y:S02]  /*55b0*/  BSSY B1, `(.L_x_212) ;  /* 0x0000005000017945 */ /* 0x000fe40003800000 */
[----:B------:R-:W-:-:S05]  /*55c0*/  FFMA R13, R116, R154, R13 ;  /* 0x0000009a740d7223 */ /* 0x000fca000000000d */
[----:B------:R0:W-:Y:S05]  /*55d0*/  @P3 STG.E desc[UR36][R4.64+0x2e0], R13 ;  /* 0x0002e00d04003986 */ /* 0x0001ea000c101924 */
[----:B------:R-:W-:Y:S05]  /*55e0*/  @!P0 BRA `(.L_x_213) ;  /* 0x0000000000048947 */ /* 0x000fea0003800000 */
[----:B------:R0:W5:Y:S02]  /*55f0*/  LDG.E.LTC128B R152, desc[UR36][R6.64+0x2e4] ;  /* 0x0002e42406987981 */ /* 0x000164000c1e1920 */
.L_x_213:
[----:B------:R-:W-:Y:S05]  /*5600*/  BSYNC B1 ;  /* 0x0000000000017941 */ /* 0x000fea0003800000 */
.L_x_212:
[----:B-----5:R-:W-:Y:S01]  /*5610*/  FMUL R12, R152, R155 ;  /* 0x0000009b980c7220 */ /* 0x020fe20000400000 */
[----:B------:R-:W-:Y:S01]  /*5620*/  ISETP.GT.AND P1, PT, R0, 0x8, P1 ;  /* 0x000000080000780c */ /* 0x000fe20000f24270 */
[----:B------:R-:W-:Y:S02]  /*5630*/  BSSY B1, `(.L_x_214) ;  /* 0x0000005000017945 */ /* 0x000fe40003800000 */
[----:B------:R-:W-:-:S05]  /*5640*/  FFMA R117, R117, R154, R12 ;  /* 0x0000009a75757223 */ /* 0x000fca000000000c */
[----:B------:R0:W-:Y:S05]  /*5650*/  @P0 STG.E desc[UR36][R4.64+0x2e4], R117 ;  /* 0x0002e47504000986 */ /* 0x0001ea000c101924 */
[----:B------:R-:W-:Y:S05]  /*5660*/  @!P1 BRA `(.L_x_215) ;  /* 0x0000000000049947 */ /* 0x000fea0003800000 */
[----:B------:R0:W5:Y:S02]  /*5670*/  LDG.E.LTC128B R152, desc[UR36][R8.64+0x2e0] ;  /* 0x0002e02408987981 */ /* 0x000164000c1e1920 */
.L_x_215:
[----:B------:R-:W-:Y:S05]  /*5680*/  BSYNC B1 ;  /* 0x0000000000017941 */ /* 0x000fea0003800000 */
.L_x_214:
        /* <DEDUP_REMOVED lines=8> */
.L_x_217:
[----:B------:R-:W-:Y:S05]  /*5710*/  BSYNC B1 ;  /* 0x0000000000017941 */ /* 0x000fea0003800000 */
.L_x_216:
        /* <DEDUP_REMOVED lines=8> */
.L_x_219:
[----:B------:R-:W-:Y:S05]  /*57a0*/  BSYNC B1 ;  /* 0x0000000000017941 */ /* 0x000fea0003800000 */
.L_x_218:
[----:B0----5:R-:W-:Y:S01]  /*57b0*/  FMUL R13, R152, R155 ;  /* 0x0000009b980d7220 */ /* 0x021fe20000400000 */
[----:B------:R-:W-:Y:S01]  /*57c0*/  ISETP.GT.AND P2, PT, R0, RZ, P1 ;  /* 0x000000ff0000720c */ /* 0x000fe20000f44270 */
[----:B------:R-:W-:Y:S02]  /*57d0*/  BSSY B1, `(.L_x_220) ;  /* 0x0000005000017945 */ /* 0x000fe40003800000 */
[----:B------:R-:W-:-:S05]  /*57e0*/  FFMA R13, R120, R154, R13 ;  /* 0x0000009a780d7223 */ /* 0x000fca000000000d */
[----:B------:R0:W-:Y:S05]  /*57f0*/  @P3 STG.E desc[UR36][R4.64+0x300], R13 ;  /* 0x0003000d04003986 */ /* 0x0001ea000c101924 */
[----:B------:R-:W-:Y:S05]  /*5800*/  @!P2 BRA `(.L_x_221) ;  /* 0x000000000004a947 */ /* 0x000fea0003800000 */
[----:B------:R0:W5:Y:S02]  /*5810*/  LDG.E.LTC128B R152, desc[UR36][R6.64+0x304] ;  /* 0x0003042406987981 */ /* 0x000164000c1e1920 */
.L_x_221:
[----:B------:R-:W-:Y:S05]  /*5820*/  BSYNC B1 ;  /* 0x0000000000017941 */ /* 0x000fea0003800000 */
.L_x_220:
[----:B-----5:R-:W-:Y:S01]  /*5830*/  FMUL R12, R152, R155 ;  /* 0x0000009b980c7220 */ /* 0x020fe20000400000 */
[----:B------:R-:W-:Y:S01]  /*5840*/  ISETP.GT.AND P0, PT, R0, 0x8, P0 ;  /* 0x000000080000780c */ /* 0x000fe20000704270 */
[----:B------:R-:W-:Y:S02]  /*5850*/  BSSY B1, `(.L_x_222) ;  /* 0x0000005000017945 */ /* 0x000fe40003800000 */
[----:B------:R-:W-:-:S05]  /*5860*/  FFMA R121, R121, R154, R12 ;  /* 0x0000009a79797223 */ /* 0x000fca000000000c */
[----:B------:R0:W-:Y:S05]  /*5870*/  @P2 STG.E desc[UR36][R4.64+0x304], R121 ;  /* 0x0003047904002986 */ /* 0x0001ea000c101924 */
[----:B------:R-:W-:Y:S05]  /*5880*/  @!P0 BRA `(.L_x_223) ;  /* 0x0000000000048947 */ /* 0x000fea0003800000 */
[----:B------:R0:W5:Y:S02]  /*5890*/  LDG.E.LTC128B R152, desc[UR36][R8.64+0x300] ;  /* 0x0003002408987981 */ /* 0x000164000c1e1920 */
.L_x_223:
[----:B------:R-:W-:Y:S05]  /*58a0*/  BSYNC B1 ;  /* 0x0000000000017941 */ /* 0x000fea0003800000 */
.L_x_222:
        /* <DEDUP_REMOVED lines=8> */
.L_x_225:
[----:B------:R-:W-:Y:S05]  /*5930*/  BSYNC B1 ;  /* 0x0000000000017941 */ /* 0x000fea0003800000 */
.L_x_224:
        /* <DEDUP_REMOVED lines=8> */
.L_x_227:
[----:B------:R-:W-:Y:S05]  /*59c0*/  BSYNC B1 ;  /* 0x0000000000017941 */ /* 0x000fea0003800000 */
.L_x_226:
[----:B0----5:R-:W-:Y:S01]  /*59d0*/  FMUL R13, R152, R155 ;  /* 0x0000009b980d7220 */ /* 0x021fe20000400000 */
[----:B------:R-:W-:Y:S01]  /*59e0*/  ISETP.GT.AND P1, PT, R0, RZ, P0 ;  /* 0x000000ff0000720c */ /* 0x000fe20000724270 */
[----:B------:R-:W-:Y:S02]  /*59f0*/  BSSY B1, `(.L_x_228) ;  /* 0x0000005000017945 */ /* 0x000fe40003800000 */
[----:B------:R-:W-:-:S05]  /*5a00*/  FFMA R13, R124, R154, R13 ;  /* 0x0000009a7c0d7223 */ /* 0x000fca000000000d */
[----:B------:R0:W-:Y:S05]  /*5a10*/  @P3 STG.E desc[UR36][R4.64+0x320], R13 ;  /* 0x0003200d04003986 */ /* 0x0001ea000c101924 */
[----:B------:R-:W-:Y:S05]  /*5a20*/  @!P1 BRA `(.L_x_229) ;  /* 0x0000000000049947 */ /* 0x000fea0003800000 */
[----:B------:R0:W5:Y:S02]  /*5a30*/  LDG.E.LTC128B R152, desc[UR36][R6.64+0x324] ;  /* 0x0003242406987981 */ /* 0x000164000c1e1920 */
.L_x_229:
[----:B------:R-:W-:Y:S05]  /*5a40*/  BSYNC B1 ;  /* 0x0000000000017941 */ /* 0x000fea0003800000 */
.L_x_228:
[----:B-----5:R-:W-:Y:S01]  /*5a50*/  FMUL R12, R152, R155 ;  /* 0x0000009b980c7220 */ /* 0x020fe20000400000 */
[----:B------:R-:W-:Y:S01]  /*5a60*/  ISETP.GT.AND P2, PT, R0, 0x8, P2 ;  /* 0x000000080000780c */ /* 0x000fe20001744270 */
[----:B------:R-:W-:Y:S02]  /*5a70*/  BSSY B1, `(.L_x_230) ;  /* 0x0000005000017945 */ /* 0x000fe40003800000 */
[----:B------:R-:W-:-:S05]  /*5a80*/  FFMA R125, R125, R154, R12 ;  /* 0x0000009a7d7d7223 */ /* 0x000fca000000000c */
[----:B------:R0:W-:Y:S05]  /*5a90*/  @P1 STG.E desc[UR36][R4.64+0x324], R125 ;  /* 0x0003247d04001986 */ /* 0x0001ea000c101924 */
[----:B------:R-:W-:Y:S05]  /*5aa0*/  @!P2 BRA `(.L_x_231) ;  /* 0x000000000004a947 */ /* 0x000fea0003800000 */
[----:B------:R0:W5:Y:S02]  /*5ab0*/  LDG.E.LTC128B R152, desc[UR36][R8.64+0x320] ;  /* 0x0003202408987981 */ /* 0x000164000c1e1920 */
.L_x_231:
[----:B------:R-:W-:Y:S05]  /*5ac0*/  BSYNC B1 ;  /* 0x0000000000017941 */ /* 0x000fea0003800000 */
.L_x_230:
        /* <DEDUP_REMOVED lines=8> */
.L_x_233:
[----:B------:R-:W-:Y:S05]  /*5b50*/  BSYNC B1 ;  /* 0x0000000000017941 */ /* 0x000fea0003800000 */
.L_x_232:
        /* <DEDUP_REMOVED lines=8> */
.L_x_235:
[----:B------:R-:W-:Y:S05]  /*5be0*/  BSYNC B1 ;  /* 0x0000000000017941 */ /* 0x000fea0003800000 */
.L_x_234:
[----:B0----5:R-:W-:Y:S01]  /*5bf0*/  FMUL R13, R152, R155 ;  /* 0x0000009b980d7220 */ /* 0x021fe20000400000 */
[----:B------:R-:W-:Y:S01]  /*5c00*/  ISETP.GT.AND P0, PT, R0, RZ, P2 ;  /* 0x000000ff0000720c */ /* 0x000fe20001704270 */
[----:B------:R-:W-:Y:S02]  /*5c10*/  BSSY B1, `(.L_x_236) ;  /* 0x0000005000017945 */ /* 0x000fe40003800000 */
[----:B------:R-:W-:-:S05]  /*5c20*/  FFMA R13, R128, R154, R13 ;  /* 0x0000009a800d7223 */ /* 0x000fca000000000d */
[----:B------:R0:W-:Y:S05]  /*5c30*/  @P3 STG.E desc[UR36][R4.64+0x340], R13 ;  /* 0x0003400d04003986 */ /* 0x0001ea000c101924 */
[----:B------:R-:W-:Y:S05]  /*5c40*/  @!P0 BRA `(.L_x_237) ;  /* 0x0000000000048947 */ /* 0x000fea0003800000 */
[----:B------:R0:W5:Y:S02]  /*5c50*/  LDG.E.LTC128B R152, desc[UR36][R6.64+0x344] ;  /* 0x0003442406987981 */ /* 0x000164000c1e1920 */
.L_x_237:
[----:B------:R-:W-:Y:S05]  /*5c60*/  BSYNC B1 ;  /* 0x0000000000017941 */ /* 0x000fea0003800000 */
.L_x_236:
[----:B-----5:R-:W-:Y:S01]  /*5c70*/  FMUL R12, R152, R155 ;  /* 0x0000009b980c7220 */ /* 0x020fe20000400000 */
[----:B------:R-:W-:Y:S01]  /*5c80*/  ISETP.GT.AND P1, PT, R0, 0x8, P1 ;  /* 0x000000080000780c */ /* 0x000fe20000f24270 */
[----:B------:R-:W-:Y:S02]  /*5c90*/  BSSY B1, `(.L_x_238) ;  /* 0x0000005000017945 */ /* 0x000fe40003800000 */
[----:B------:R-:W-:-:S05]  /*5ca0*/  FFMA R129, R129, R154, R12 ;  /* 0x0000009a81817223 */ /* 0x000fca000000000c */
[----:B------:R0:W-:Y:S05]  /*5cb0*/  @P0 STG.E desc[UR36][R4.64+0x344], R129 ;  /* 0x0003448104000986 */ /* 0x0001ea000c101924 */
[----:B------:R-:W-:Y:S05]  /*5cc0*/  @!P1 BRA `(.L_x_239) ;  /* 0x0000000000049947 */ /* 0x000fea0003800000 */
[----:B------:R0:W5:Y:S02]  /*5cd0*/  LDG.E.LTC128B R152, desc[UR36][R8.64+0x340] ;  /* 0x0003402408987981 */ /* 0x000164000c1e1920 */
.L_x_239:
[----:B------:R-:W-:Y:S05]  /*5ce0*/  BSYNC B1 ;  /* 0x0000000000017941 */ /* 0x000fea0003800000 */
.L_x_238:
        /* <DEDUP_REMOVED lines=8> */
.L_x_241:
[----:B------:R-:W-:Y:S05]  /*5d70*/  BSYNC B1 ;  /* 0x0000000000017941 */ /* 0x000fea0003800000 */
.L_x_240:
        /* <DEDUP_REMOVED lines=8> */
.L_x_243:
[----:B------:R-:W-:Y:S05]  /*5e00*/  BSYNC B1 ;  /* 0x0000000000017941 */ /* 0x000fea0003800000 */
.L_x_242:
[----:B0----5:R-:W-:Y:S01]  /*5e10*/  FMUL R13, R152, R155 ;  /* 0x0000009b980d7220 */ /* 0x021fe20000400000 */
[----:B------:R-:W-:Y:S01]  /*5e20*/  ISETP.GT.AND P2, PT, R0, RZ, P1 ;  /* 0x000000ff0000720c */ /* 0x000fe20000f44270 */
[----:B------:R-:W-:Y:S02]  /*5e30*/  BSSY B1, `(.L_x_244) ;  /* 0x0000005000017945 */ /* 0x000fe40003800000 */
[----:B------:R-:W-:-:S05]  /*5e40*/  FFMA R13, R132, R154, R13 ;  /* 0x0000009a840d7223 */ /* 0x000fca000000000d */
[----:B------:R0:W-:Y:S05]  /*5e50*/  @P3 STG.E desc[UR36][R4.64+0x360], R13 ;  /* 0x0003600d04003986 */ /* 0x0001ea000c101924 */
[----:B------:R-:W-:Y:S05]  /*5e60*/  @!P2 BRA `(.L_x_245) ;  /* 0x000000000004a947 */ /* 0x000fea0003800000 */
[----:B------:R0:W5:Y:S02]  /*5e70*/  LDG.E.LTC128B R152, desc[UR36][R6.64+0x364] ;  /* 0x0003642406987981 */ /* 0x000164000c1e1920 */
.L_x_245:
[----:B------:R-:W-:Y:S05]  /*5e80*/  BSYNC B1 ;  /* 0x0000000000017941 */ /* 0x000fea0003800000 */
.L_x_244:
[----:B-----5:R-:W-:Y:S01]  /*5e90*/  FMUL R12, R152, R155 ;  /* 0x0000009b980c7220 */ /* 0x020fe20000400000 */
[----:B------:R-:W-:Y:S01]  /*5ea0*/  ISETP.GT.AND P0, PT, R0, 0x8, P0 ;  /* 0x000000080000780c */ /* 0x000fe20000704270 */
[----:B------:R-:W-:Y:S02]  /*5eb0*/  BSSY B1, `(.L_x_246) ;  /* 0x0000005000017945 */ /* 0x000fe40003800000 */
[----:B------:R-:W-:-:S05]  /*5ec0*/  FFMA R133, R133, R154, R12 ;  /* 0x0000009a85857223 */ /* 0x000fca000000000c */
[----:B------:R0:W-:Y:S05]  /*5ed0*/  @P2 STG.E desc[UR36][R4.64+0x364], R133 ;  /* 0x0003648504002986 */ /* 0x0001ea000c101924 */
[----:B------:R-:W-:Y:S05]  /*5ee0*/  @!P0 BRA `(.L_x_247) ;  /* 0x0000000000048947 */ /* 0x000fea0003800000 */
[----:B------:R0:W5:Y:S02]  /*5ef0*/  LDG.E.LTC128B R152, desc[UR36][R8.64+0x360] ;  /* 0x0003602408987981 */ /* 0x000164000c1e1920 */
.L_x_247:
[----:B------:R-:W-:Y:S05]  /*5f00*/  BSYNC B1 ;  /* 0x0000000000017941 */ /* 0x000fea0003800000 */
.L_x_246:
        /* <DEDUP_REMOVED lines=8> */
.L_x_249:
[----:B------:R-:W-:Y:S05]  /*5f90*/  BSYNC B1 ;  /* 0x0000000000017941 */ /* 0x000fea0003800000 */
.L_x_248:
        /* <DEDUP_REMOVED lines=8> */
.L_x_251:
[----:B------:R-:W-:Y:S05]  /*6020*/  BSYNC B1 ;  /* 0x0000000000017941 */ /* 0x000fea0003800000 */
.L_x_250:
[----:B0----5:R-:W-:Y:S01]  /*6030*/  FMUL R13, R152, R155 ;  /* 0x0000009b980d7220 */ /* 0x021fe20000400000 */
[----:B------:R-:W-:Y:S01]  /*6040*/  ISETP.GT.AND P1, PT, R0, RZ, P0 ;  /* 0x000000ff0000720c */ /* 0x000fe20000724270 */
[----:B------:R-:W-:Y:S02]  /*6050*/  BSSY B1, `(.L_x_252) ;  /* 0x0000005000017945 */ /* 0x000fe40003800000 */
[----:B------:R-:W-:-:S05]  /*6060*/  FFMA R13, R136, R154, R13 ;  /* 0x0000009a880d7223 */ /* 0x000fca000000000d */
[----:B------:R0:W-:Y:S05]  /*6070*/  @P3 STG.E desc[UR36][R4.64+0x380], R13 ;  /* 0x0003800d04003986 */ /* 0x0001ea000c101924 */
[----:B------:R-:W-:Y:S05]  /*6080*/  @!P1 BRA `(.L_x_253) ;  /* 0x0000000000049947 */ /* 0x000fea0003800000 */
[----:B------:R0:W5:Y:S02]  /*6090*/  LDG.E.LTC128B R152, desc[UR36][R6.64+0x384] ;  /* 0x0003842406987981 */ /* 0x000164000c1e1920 */
.L_x_253:
[----:B------:R-:W-:Y:S05]  /*60a0*/  BSYNC B1 ;  /* 0x0000000000017941 */ /* 0x000fea0003800000 */
.L_x_252:
[----:B-----5:R-:W-:Y:S01]  /*60b0*/  FMUL R12, R152, R155 ;  /* 0x0000009b980c7220 */ /* 0x020fe20000400000 */
[----:B------:R-:W-:Y:S01]  /*60c0*/  ISETP.GT.AND P2, PT, R0, 0x8, P2 ;  /* 0x000000080000780c */ /* 0x000fe20001744270 */
[----:B------:R-:W-:Y:S02]  /*60d0*/  BSSY B1, `(.L_x_254) ;  /* 0x0000005000017945 */ /* 0x000fe40003800000 */
[----:B------:R-:W-:-:S05]  /*60e0*/  FFMA R137, R137, R154, R12 ;  /* 0x0000009a89897223 */ /* 0x000fca000000000c */
[----:B------:R0:W-:Y:S05]  /*60f0*/  @P1 STG.E desc[UR36][R4.64+0x384], R137 ;  /* 0x0003848904001986 */ /* 0x0001ea000c101924 */
[----:B------:R-:W-:Y:S05]  /*6100*/  @!P2 BRA `(.L_x_255) ;  /* 0x000000000004a947 */ /* 0x000fea0003800000 */
[----:B------:R0:W5:Y:S02]  /*6110*/  LDG.E.LTC128B R152, desc[UR36][R8.64+0x380] ;  /* 0x0003802408987981 */ /* 0x000164000c1e1920 */
.L_x_255:
[----:B------:R-:W-:Y:S05]  /*6120*/  BSYNC B1 ;  /* 0x0000000000017941 */ /* 0x000fea0003800000 */
.L_x_254:
        /* <DEDUP_REMOVED lines=8> */
.L_x_257:
[----:B------:R-:W-:Y:S05]  /*61b0*/  BSYNC B1 ;  /* 0x0000000000017941 */ /* 0x000fea0003800000 */
.L_x_256:
        /* <DEDUP_REMOVED lines=8> */
.L_x_259:
[----:B------:R-:W-:Y:S05]  /*6240*/  BSYNC B1 ;  /* 0x0000000000017941 */ /* 0x000fea0003800000 */
.L_x_258:
[----:B0----5:R-:W-:Y:S01]  /*6250*/  FMUL R13, R152, R155 ;  /* 0x0000009b980d7220 */ /* 0x021fe20000400000 */
[----:B------:R-:W-:Y:S01]  /*6260*/  ISETP.GT.AND P0, PT, R0, RZ, P2 ;  /* 0x000000ff0000720c */ /* 0x000fe20001704270 */
[----:B------:R-:W-:Y:S02]  /*6270*/  BSSY B1, `(.L_x_260) ;  /* 0x0000005000017945 */ /* 0x000fe40003800000 */
[----:B------:R-:W-:-:S05]  /*6280*/  FFMA R13, R140, R154, R13 ;  /* 0x0000009a8c0d7223 */ /* 0x000fca000000000d */
[----:B------:R0:W-:Y:S05]  /*6290*/  @P3 STG.E desc[UR36][R4.64+0x3a0], R13 ;  /* 0x0003a00d04003986 */ /* 0x0001ea000c101924 */
[----:B------:R-:W-:Y:S05]  /*62a0*/  @!P0 BRA `(.L_x_261) ;  /* 0x0000000000048947 */ /* 0x000fea0003800000 */
[----:B------:R0:W5:Y:S02]  /*62b0*/  LDG.E.LTC128B R152, desc[UR36][R6.64+0x3a4] ;  /* 0x0003a42406987981 */ /* 0x000164000c1e1920 */
.L_x_261:
[----:B------:R-:W-:Y:S05]  /*62c0*/  BSYNC B1 ;  /* 0x0000000000017941 */ /* 0x000fea0003800000 */
.L_x_260:
[----:B-----5:R-:W-:Y:S01]  /*62d0*/  FMUL R12, R152, R155 ;  /* 0x0000009b980c7220 */ /* 0x020fe20000400000 */
[----:B------:R-:W-:Y:S01]  /*62e0*/  ISETP.GT.AND P1, PT, R0, 0x8, P1 ;  /* 0x000000080000780c */ /* 0x000fe20000f24270 */
[----:B------:R-:W-:Y:S02]  /*62f0*/  BSSY B1, `(.L_x_262) ;  /* 0x0000005000017945 */ /* 0x000fe40003800000 */
[----:B------:R-:W-:-:S05]  /*6300*/  FFMA R141, R141, R154, R12 ;  /* 0x0000009a8d8d7223 */ /* 0x000fca000000000c */
[----:B------:R0:W-:Y:S05]  /*6310*/  @P0 STG.E desc[UR36][R4.64+0x3a4], R141 ;  /* 0x0003a48d04000986 */ /* 0x0001ea000c101924 */
[----:B------:R-:W-:Y:S05]  /*6320*/  @!P1 BRA `(.L_x_263) ;  /* 0x0000000000049947 */ /* 0x000fea0003800000 */
[----:B------:R0:W5:Y:S02]  /*6330*/  LDG.E.LTC128B R152, desc[UR36][R8.64+0x3a0] ;  /* 0x0003a02408987981 */ /* 0x000164000c1e1920 */
.L_x_263:
[----:B------:R-:W-:Y:S05]  /*6340*/  BSYNC B1 ;  /* 0x0000000000017941 */ /* 0x000fea0003800000 */
.L_x_262:
        /* <DEDUP_REMOVED lines=8> */
.L_x_265:
[----:B------:R-:W-:Y:S05]  /*63d0*/  BSYNC B1 ;  /* 0x0000000000017941 */ /* 0x000fea0003800000 */
.L_x_264:
        /* <DEDUP_REMOVED lines=8> */
.L_x_267:
[----:B------:R-:W-:Y:S05]  /*6460*/  BSYNC B1 ;  /* 0x0000000000017941 */ /* 0x000fea0003800000 */
.L_x_266:
[----:B0----5:R-:W-:Y:S01]  /*6470*/  FMUL R13, R152, R155 ;  /* 0x0000009b980d7220 */ /* 0x021fe20000400000 */
[----:B------:R-:W-:Y:S01]  /*6480*/  ISETP.GT.AND P2, PT, R0, RZ, P1 ;  /* 0x000000ff0000720c */ /* 0x000fe20000f44270 */
[----:B------:R-:W-:Y:S02]  /*6490*/  BSSY B1, `(.L_x_268) ;  /* 0x0000005000017945 */ /* 0x000fe40003800000 */
[----:B------:R-:W-:-:S05]  /*64a0*/  FFMA R13, R144, R154, R13 ;  /* 0x0000009a900d7223 */ /* 0x000fca000000000d */
[----:B------:R0:W-:Y:S05]  /*64b0*/  @P3 STG.E desc[UR36][R4.64+0x3c0], R13 ;  /* 0x0003c00d04003986 */ /* 0x0001ea000c101924 */
[----:B------:R-:W-:Y:S05]  /*64c0*/  @!P2 BRA `(.L_x_269) ;  /* 0x000000000004a947 */ /* 0x000fea0003800000 */
[----:B------:R0:W5:Y:S02]  /*64d0*/  LDG.E.LTC128B R152, desc[UR36][R6.64+0x3c4] ;  /* 0x0003c42406987981 */ /* 0x000164000c1e1920 */
.L_x_269:
[----:B------:R-:W-:Y:S05]  /*64e0*/  BSYNC B1 ;  /* 0x0000000000017941 */ /* 0x000fea0003800000 */
.L_x_268:
[----:B-----5:R-:W-:Y:S01]  /*64f0*/  FMUL R12, R152, R155 ;  /* 0x0000009b980c7220 */ /* 0x020fe20000400000 */
[----:B------:R-:W-:Y:S01]  /*6500*/  ISETP.GT.AND P0, PT, R0, 0x8, P0 ;  /* 0x000000080000780c */ /* 0x000fe20000704270 */
[----:B------:R-:W-:Y:S02]  /*6510*/  BSSY B1, `(.L_x_270) ;  /* 0x0000005000017945 */ /* 0x000fe40003800000 */
[----:B------:R-:W-:-:S05]  /*6520*/  FFMA R145, R145, R154, R12 ;  /* 0x0000009a91917223 */ /* 0x000fca000000000c */
[----:B------:R0:W-:Y:S05]  /*6530*/  @P2 STG.E desc[UR36][R4.64+0x3c4], R145 ;  /* 0x0003c49104002986 */ /* 0x0001ea000c101924 */
[----:B------:R-:W-:Y:S05]  /*6540*/  @!P0 BRA `(.L_x_271) ;  /* 0x0000000000048947 */ /* 0x000fea0003800000 */
[----:B------:R0:W5:Y:S02]  /*6550*/  LDG.E.LTC128B R152, desc[UR36][R8.64+0x3c0] ;  /* 0x0003c02408987981 */ /* 0x000164000c1e1920 */
.L_x_271:
[----:B------:R-:W-:Y:S05]  /*6560*/  BSYNC B1 ;  /* 0x0000000000017941 */ /* 0x000fea0003800000 */
.L_x_270:
        /* <DEDUP_REMOVED lines=8> */
.L_x_273:
[----:B------:R-:W-:Y:S05]  /*65f0*/  BSYNC B1 ;  /* 0x0000000000017941 */ /* 0x000fea0003800000 */
.L_x_272:
        /* <DEDUP_REMOVED lines=8> */
.L_x_275:
[----:B------:R-:W-:Y:S05]  /*6680*/  BSYNC B1 ;  /* 0x0000000000017941 */ /* 0x000fea0003800000 */
.L_x_274:
[----:B-----5:R-:W-:Y:S01]  /*6690*/  FMUL R3, R152, R155 ;  /* 0x0000009b98037220 */ /* 0x020fe20000400000 */
[----:B------:R-:W-:Y:S01]  /*66a0*/  ISETP.GT.AND P1, PT, R0, RZ, P0 ;  /* 0x000000ff0000720c */ /* 0x000fe20000724270 */
[----:B------:R-:W-:Y:S02]  /*66b0*/  BSSY B1, `(.L_x_276) ;  /* 0x0000005000017945 */ /* 0x000fe40003800000 */
[----:B------:R-:W-:-:S05]  /*66c0*/  FFMA R3, R148, R154, R3 ;  /* 0x0000009a94037223 */ /* 0x000fca0000000003 */
[----:B------:R0:W-:Y:S05]  /*66d0*/  @P3 STG.E desc[UR36][R4.64+0x3e0], R3 ;  /* 0x0003e00304003986 */ /* 0x0001ea000c101924 */
[----:B------:R-:W-:Y:S05]  /*66e0*/  @!P1 BRA `(.L_x_277) ;  /* 0x0000000000049947 */ /* 0x000fea0003800000 */
[----:B------:R0:W5:Y:S02]  /*66f0*/  LDG.E.LTC128B R152, desc[UR36][R6.64+0x3e4] ;  /* 0x0003e42406987981 */ /* 0x000164000c1e1920 */
.L_x_277:
[----:B------:R-:W-:Y:S05]  /*6700*/  BSYNC B1 ;  /* 0x0000000000017941 */ /* 0x000fea0003800000 */
.L_x_276:
[----:B0---45:R-:W-:Y:S01]  /*6710*/  FMUL R6, R152, R155 ;  /* 0x0000009b98067220 */ /* 0x031fe20000400000 */
[----:B------:R-:W-:Y:S01]  /*6720*/  ISETP.GT.AND P2, PT, R0, 0x8, P2 ;  /* 0x000000080000780c */ /* 0x000fe20001744270 */
[----:B------:R-:W-:Y:S02]  /*6730*/  BSSY B1, `(.L_x_278) ;  /* 0x0000005000017945 */ /* 0x000fe40003800000 */
[----:B------:R-:W-:-:S05]  /*6740*/  FFMA R149, R149, R154, R6 ;  /* 0x0000009a95957223 */ /* 0x000fca0000000006 */
[----:B------:R0:W-:Y:S05]  /*6750*/  @P1 STG.E desc[UR36][R4.64+0x3e4], R149 ;  /* 0x0003e49504001986 */ /* 0x0001ea000c101924 */
[----:B------:R-:W-:Y:S05]  /*6760*/  @!P2 BRA `(.L_x_279) ;  /* 0x000000000004a947 */ /* 0x000fea0003800000 */
[----:B------:R4:W5:Y:S02]  /*6770*/  LDG.E.LTC128B R152, desc[UR36][R8.64+0x3e0] ;  /* 0x0003e02408987981 */ /* 0x000964000c1e1920 */
.L_x_279:
[----:B------:R-:W-:Y:S05]  /*6780*/  BSYNC B1 ;  /* 0x0000000000017941 */ /* 0x000fea0003800000 */
.L_x_278:
[----:B-----5:R-:W-:Y:S01]  /*6790*/  FMUL R3, R152, R155 ;  /* 0x0000009b98037220 */ /* 0x020fe20000400000 */
[----:B01----:R-:W-:Y:S01]  /*67a0*/  @P2 IMAD.MOV.U32 R4, RZ, RZ, R10 ;  /* 0x000000ffff042224 */ /* 0x003fe200078e000a */
[----:B------:R-:W-:Y:S01]  /*67b0*/  ISETP.GT.AND P0, PT, R0, 0x8, P0 ;  /* 0x000000080000780c */ /* 0x000fe20000704270 */
[----:B------:R-:W-:Y:S02]  /*67c0*/  @P2 IMAD.MOV.U32 R5, RZ, RZ, R11 ;  /* 0x000000ffff052224 */ /* 0x000fe400078e000b */
[----:B------:R-:W-:Y:S01]  /*67d0*/  FFMA R3, R150, R154, R3 ;  /* 0x0000009a96037223 */ /* 0x000fe20000000003 */
[----:B------:R-:W-:Y:S04]  /*67e0*/  BSSY B1, `(.L_x_280) ;  /* 0x0000004000017945 */ /* 0x000fe80003800000 */
[----:B------:R0:W-:Y:S05]  /*67f0*/  @P2 STG.E desc[UR36][R4.64+0x3e0], R3 ;  /* 0x0003e00304002986 */ /* 0x0001ea000c101924 */
[----:B------:R-:W-:Y:S05]  /*6800*/  @!P0 BRA `(.L_x_281) ;  /* 0x0000000000048947 */ /* 0x000fea0003800000 */
[----:B------:R1:W5:Y:S02]  /*6810*/  LDG.E.LTC128B R152, desc[UR36][R8.64+0x3e4] ;  /* 0x0003e42408987981 */ /* 0x000364000c1e1920 */
.L_x_281:
[----:B------:R-:W-:Y:S05]  /*6820*/  BSYNC B1 ;  /* 0x0000000000017941 */ /* 0x000fea0003800000 */
.L_x_280:
[----:B-----5:R-:W-:-:S04]  /*6830*/  FMUL R152, R152, R155 ;  /* 0x0000009b98987220 */ /* 0x020fc80000400000 */
[----:B------:R-:W-:Y:S01]  /*6840*/  FFMA R151, R151, R154, R152 ;  /* 0x0000009a97977223 */ /* 0x000fe20000000098 */
[----:B------:R-:W-:Y:S06]  /*6850*/  @!P0 BRA `(.L_x_282) ;  /* 0x0000001c00208947 */ /* 0x000fec0003800000 */
[----:B------:R0:W-:Y:S01]  /*6860*/  STG.E desc[UR36][R10.64+0x3e4], R151 ;  /* 0x0003e4970a007986 */ /* 0x0001e2000c101924 */
[----:B------:R-:W-:Y:S05]  /*6870*/  BRA `(.L_x_282) ;  /* 0x0000001c00187947 */ /* 0x000fea0003800000 */
.L_x_29:
[----:B------:R-:W-:Y:S01]  /*6880*/  ISETP.GT.AND P3, PT, R3, 0x1, PT ;  /* 0x000000010300780c */ /* 0x000fe20003f64270 */
[----:B------:R-:W-:Y:S01]  /*6890*/  ULDC.64 UR4, c[0x0][0x5c0] ;  /* 0x0001700000047ab9 */ /* 0x000fe20000000a00 */
[-C--:B------:R-:W-:Y:S01]  /*68a0*/  FMUL R9, R24, R154.reuse ;  /* 0x0000009a18097220 */ /* 0x080fe20000400000 */
[----:B------:R-:W-:Y:S01]  /*68b0*/  LEA R4, P1, R162, UR4, 0x2 ;  /* 0x00000004a2047c11 */ /* 0x000fe2000f8210ff */
[-C--:B------:R-:W-:Y:S01]  /*68c0*/  FMUL R25, R25, R154.reuse ;  /* 0x0000009a19197220 */ /* 0x080fe20000400000 */
[----:B------:R-:W-:Y:S01]  /*68d0*/  ISETP.GT.AND P2, PT, R0, RZ, P3 ;  /* 0x000000ff0000720c */ /* 0x000fe20001f44270 */
[-C--:B------:R-:W-:Y:S01]  /*68e0*/  FMUL R27, R27, R154.reuse ;  /* 0x0000009a1b1b7220 */ /* 0x080fe20000400000 */
[----:B------:R-:W-:Y:S01]  /*68f0*/  LEA.HI.X R5, R162, UR5, R169, 0x2, P1 ;  /* 0x00000005a2057c11 */ /* 0x000fe200088f14a9 */
[-C--:B------:R-:W-:Y:S01]  /*6900*/  FMUL R29, R29, R154.reuse ;  /* 0x0000009a1d1d7220 */ /* 0x080fe20000400000 */
[----:B------:R-:W-:Y:S01]  /*6910*/  ISETP.GT.AND P0, PT, R0, 0x8, P0 ;  /* 0x000000080000780c */ /* 0x000fe20000704270 */
[-C--:B------:R-:W-:Y:S01]  /*6920*/  FMUL R31, R31, R154.reuse ;  /* 0x0000009a1f1f7220 */ /* 0x080fe20000400000 */
[----:B------:R-:W-:Y:S01]  /*6930*/  ISETP.GT.AND P5, PT, R3, 0x8, PT ;  /* 0x000000080300780c */ /* 0x000fe20003fa4270 */
[----:B------:R0:W-:Y:S01]  /*6940*/  @P4 STG.E desc[UR36][R4.64], R9 ;  /* 0x0000000904004986 */ /* 0x0001e2000c101924 */
[C---:B------:R-:W-:Y:S01]  /*6950*/  SHF.L.U64.HI R11, R10.reuse, 0x5, R11 ;  /* 0x000000050a0b7819 */ /* 0x040fe2000001020b */
[----:B------:R-:W-:Y:S01]  /*6960*/  FMUL R33, R33, R154 ;  /* 0x0000009a21217220 */ /* 0x000fe20000400000 */
[----:B------:R-:W-:Y:S01]  /*6970*/  LEA R6, P1, R10, R4, 0x5 ;  /* 0x000000040a067211 */ /* 0x000fe200078228ff */
[-C--:B------:R-:W-:Y:S01]  /*6980*/  FMUL R35, R35, R154.reuse ;  /* 0x0000009a23237220 */ /* 0x080fe20000400000 */
[C---:B------:R-:W-:Y:S01]  /*6990*/  ISETP.GT.AND P3, PT, R0.reuse, 0x8, P3 ;  /* 0x000000080000780c */ /* 0x040fe20001f64270 */
[----:B------:R-:W-:Y:S01]  /*69a0*/  @P2 STG.E desc[UR36][R4.64+0x4], R25 ;  /* 0x0000041904002986 */ /* 0x000fe2000c101924 */
[----:B------:R-:W-:Y:S01]  /*69b0*/  ISETP.GT.AND P4, PT, R3, 0x9, PT ;  /* 0x000000090300780c */ /* 0x000fe20003f84270 */
[----:B------:R-:W-:Y:S01]  /*69c0*/  IMAD.X R7, R11, 0x1, R5, P1 ;  /* 0x000000010b077824 */ /* 0x000fe200008e0605 */
[----:B------:R-:W-:Y:S01]  /*69d0*/  ISETP.GT.AND P2, PT, R0, RZ, P5 ;  /* 0x000000ff0000720c */ /* 0x000fe20002f44270 */
[-C--:B------:R-:W-:Y:S01]  /*69e0*/  FMUL R11, R28, R154.reuse ;  /* 0x0000009a1c0b7220 */ /* 0x080fe20000400000 */
[----:B------:R-:W-:Y:S01]  /*69f0*/  ISETP.GT.AND P1, PT, R0, RZ, P4 ;  /* 0x000000ff0000720c */ /* 0x000fe20002724270 */
[-C--:B0-----:R-:W-:Y:S01]  /*6a00*/  FMUL R9, R26, R154.reuse ;  /* 0x0000009a1a097220 */ /* 0x081fe20000400000 */
[C---:B------:R-:W-:Y:S01]  /*6a10*/  ISETP.GT.AND P4, PT, R0.reuse, 0x8, P4 ;  /* 0x000000080000780c */ /* 0x040fe20002784270 */
[-C--:B------:R-:W-:Y:S01]  /*6a20*/  FMUL R37, R37, R154.reuse ;  /* 0x0000009a25257220 */ /* 0x080fe20000400000 */
[-C--:B------:R-:W-:Y:S01]  /*6a30*/  FMUL R39, R39, R154.reuse ;  /* 0x0000009a27277220 */ /* 0x080fe20000400000 */
[-C--:B------:R-:W-:Y:S01]  /*6a40*/  FMUL R41, R41, R154.reuse ;  /* 0x0000009a29297220 */ /* 0x080fe20000400000 */
[----:B------:R0:W-:Y:S01]  /*6a50*/  @P0 STG.E desc[UR36][R6.64], R9 ;  /* 0x0000000906000986 */ /* 0x0001e2000c101924 */
[C---:B------:R-:W-:Y:S01]  /*6a60*/  ISETP.GT.AND P0, PT, R0.reuse, 0x8, P5 ;  /* 0x000000080000780c */ /* 0x040fe20002f04270 */
[-C--:B------:R-:W-:Y:S01]  /*6a70*/  FMUL R43, R43, R154.reuse ;  /* 0x0000009a2b2b7220 */ /* 0x080fe20000400000 */
[C---:B------:R-:W-:Y:S01]  /*6a80*/  ISETP.GT.AND P5, PT, R3.reuse, 0x10, PT ;  /* 0x000000100300780c */ /* 0x040fe20003fa4270 */
[----:B------:R-:W-:Y:S01]  /*6a90*/  @P3 STG.E desc[UR36][R6.64+0x4], R27 ;  /* 0x0000041b06003986 */ /* 0x000fe2000c101924 */
[----:B------:R-:W-:Y:S01]  /*6aa0*/  ISETP.GT.AND P3, PT, R3, 0x11, PT ;  /* 0x000000110300780c */ /* 0x000fe20003f64270 */
[-C--:B------:R-:W-:Y:S01]  /*6ab0*/  FMUL R45, R45, R154.reuse ;  /* 0x0000009a2d2d7220 */ /* 0x080fe20000400000 */
[-C--:B------:R-:W-:Y:S01]  /*6ac0*/  FMUL R47, R47, R154.reuse ;  /* 0x0000009a2f2f7220 */ /* 0x080fe20000400000 */
[----:B------:R1:W-:Y:S01]  /*6ad0*/  @P2 STG.E desc[UR36][R4.64+0x20], R11 ;  /* 0x0000200b04002986 */ /* 0x0003e2000c101924 */
[----:B------:R-:W-:Y:S01]  /*6ae0*/  ISETP.GT.AND P2, PT, R0, RZ, P5 ;  /* 0x000000ff0000720c */ /* 0x000fe20002f44270 */
[-C--:B------:R-:W-:Y:S01]  /*6af0*/  FMUL R49, R49, R154.reuse ;  /* 0x0000009a31317220 */ /* 0x080fe20000400000 */
[-C--:B------:R-:W-:Y:S01]  /*6b00*/  FMUL R51, R51, R154.reuse ;  /* 0x0000009a33337220 */ /* 0x080fe20000400000 */
[----:B------:R-:W-:Y:S01]  /*6b10*/  @P1 STG.E desc[UR36][R4.64+0x24], R29 ;  /* 0x0000241d04001986 */ /* 0x000fe2000c101924 */
[-C--:B0-----:R-:W-:Y:S01]  /*6b20*/  FMUL R9, R30, R154.reuse ;  /* 0x0000009a1e097220 */ /* 0x081fe20000400000 */
[C---:B------:R-:W-:Y:S01]  /*6b30*/  ISETP.GT.AND P1, PT, R0.reuse, RZ, P3 ;  /* 0x000000ff0000720c */ /* 0x040fe20001f24270 */
[-C--:B------:R-:W-:Y:S01]  /*6b40*/  FMUL R53, R53, R154.reuse ;  /* 0x0000009a35357220 */ /* 0x080fe20000400000 */
[C---:B------:R-:W-:Y:S01]  /*6b50*/  ISETP.GT.AND P3, PT, R0.reuse, 0x8, P3 ;  /* 0x000000080000780c */ /* 0x040fe20001f64270 */
[-C--:B------:R-:W-:Y:S01]  /*6b60*/  FMUL R55, R55, R154.reuse ;  /* 0x0000009a37377220 */ /* 0x080fe20000400000 */
[----:B------:R0:W-:Y:S01]  /*6b70*/  @P0 STG.E desc[UR36][R6.64+0x20], R9 ;  /* 0x0000200906000986 */ /* 0x0001e2000c101924 */
[----:B------:R-:W-:Y:S01]  /*6b80*/  ISETP.GT.AND P0, PT, R0, 0x8, P5 ;  /* 0x000000080000780c */ /* 0x000fe20002f04270 */
[-C--:B-1----:R-:W-:Y:S01]  /*6b90*/  FMUL R11, R32, R154.reuse ;  /* 0x0000009a200b7220 */ /* 0x082fe20000400000 */
        /* <DEDUP_REMOVED lines=143> */
[----:B-1----:R-:W-:Y:S01]  /*7490*/  FMUL R11, R64, R154 ;  /* 0x0000009a400b7220 */ /* 0x002fe20000400000 */
[C---:B------:R-:W-:Y:S01]  /*74a0*/  ISETP.GT.AND P5, PT, R3.reuse, 0x58, PT ;  /* 0x000000580300780c */ /* 0x040fe20003fa4270 */
[----:B------:R-:W-:Y:S01]  /*74b0*/  @P4 STG.E desc[UR36][R6.64+0x124], R63 ;  /* 0x0001243f06004986 */ /* 0x000fe2000c101924 */
[----:B------:R-:W-:-:S03]  /*74c0*/  ISETP.GT.AND P4, PT, R3, 0x59, PT ;  /* 0x000000590300780c */ /* 0x000fc60003f84270 */
[----:B------:R1:W-:Y:S01]  /*74d0*/  @P2 STG.E desc[UR36][R4.64+0x140], R11 ;  /* 0x0001400b04002986 */ /* 0x0003e2000c101924 */
[----:B------:R-:W-:-:S03]  /*74e0*/  ISETP.GT.AND P2, PT, R0, RZ, P5 ;  /* 0x000000ff0000720c */ /* 0x000fc60002f44270 */
[----:B------:R-:W-:Y:S01]  /*74f0*/  @P1 STG.E desc[UR36][R4.64+0x144], R65 ;  /* 0x0001444104001986 */ /* 0x000fe2000c101924 */
[-C--:B0-----:R-:W-:Y:S01]  /*7500*/  FMUL R9, R66, R154.reuse ;  /* 0x0000009a42097220 */ /* 0x081fe20000400000 */
[C---:B------:R-:W-:Y:S02]  /*7510*/  ISETP.GT.AND P1, PT, R0.reuse, RZ, P4 ;  /* 0x000000ff0000720c */ /* 0x040fe40002724270 */
[C---:B------:R-:W-:Y:S02]  /*7520*/  ISETP.GT.AND P4, PT, R0.reuse, 0x8, P4 ;  /* 0x000000080000780c */ /* 0x040fe40002784270 */
        /* <DEDUP_REMOVED lines=93> */
[----:B------:R-:W-:Y:S01]  /*7b00*/  ISETP.GT.AND P1, PT, R0, RZ, P4 ;  /* 0x000000ff0000720c */ /* 0x000fe20002724270 */
[----:B0-----:R-:W-:Y:S01]  /*7b10*/  FMUL R9, R98, R154 ;  /* 0x0000009a62097220 */ /* 0x001fe20000400000 */
[----:B------:R-:W-:-:S04]  /*7b20*/  ISETP.GT.AND P4, PT, R0, 0x8, P4 ;  /* 0x000000080000780c */ /* 0x000fc80002784270 */
[----:B------:R0:W-:Y:S01]  /*7b30*/  @P0 STG.E desc[UR36][R6.64+0x240], R9 ;  /* 0x0002400906000986 */ /* 0x0001e2000c101924 */
[----:B-1----:R-:W-:Y:S01]  /*7b40*/  FMUL R11, R100, R154 ;  /* 0x0000009a640b7220 */ /* 0x002fe20000400000 */
[----:B------:R-:W-:Y:S02]  /*7b50*/  ISETP.GT.AND P0, PT, R0, 0x8, P5 ;  /* 0x000000080000780c */ /* 0x000fe40002f04270 */
[----:B------:R-:W-:Y:S01]  /*7b60*/  @P3 STG.E desc[UR36][R6.64+0x244], R99 ;  /* 0x0002446306003986 */ /* 0x000fe2000c101924 */
[----:B------:R-:W-:-:S03]  /*7b70*/  ISETP.GT.AND P5, PT, R3, 0xa0, PT ;  /* 0x000000a00300780c */ /* 0x000fc60003fa4270 */
[----:B------:R1:W-:Y:S01]  /*7b80*/  @P2 STG.E desc[UR36][R4.64+0x260], R11 ;  /* 0x0002600b04002986 */ /* 0x0003e2000c101924 */
[----:B------:R-:W-:Y:S02]  /*7b90*/  ISETP.GT.AND P2, PT, R3, 0xa1, PT ;  /* 0x000000a10300780c */ /* 0x000fe40003f44270 */
[C---:B------:R-:W-:Y:S01]  /*7ba0*/  ISETP.GT.AND P3, PT, R0.reuse, RZ, P5 ;  /* 0x000000ff0000720c */ /* 0x040fe20002f64270 */
[----:B------:R-:W-:Y:S01]  /*7bb0*/  @P1 STG.E desc[UR36][R4.64+0x264], R101 ;  /* 0x0002646504001986 */ /* 0x000fe2000c101924 */
[----:B------:R-:W-:Y:S01]  /*7bc0*/  ISETP.GT.AND P1, PT, R0, RZ, P2 ;  /* 0x000000ff0000720c */ /* 0x000fe20001724270 */
[----:B0-----:R-:W-:Y:S01]  /*7bd0*/  FMUL R9, R102, R154 ;  /* 0x0000009a66097220 */ /* 0x001fe20000400000 */
[----:B------:R-:W-:-:S04]  /*7be0*/  ISETP.GT.AND P2, PT, R0, 0x8, P2 ;  /* 0x000000080000780c */ /* 0x000fc80001744270 */
[----:B------:R0:W-:Y:S01]  /*7bf0*/  @P0 STG.E desc[UR36][R6.64+0x260], R9 ;  /* 0x0002600906000986 */ /* 0x0001e2000c101924 */
[----:B-1----:R-:W-:Y:S01]  /*7c00*/  FMUL R11, R104, R154 ;  /* 0x0000009a680b7220 */ /* 0x002fe20000400000 */
[----:B------:R-:W-:Y:S02]  /*7c10*/  ISETP.GT.AND P0, PT, R0, 0x8, P5 ;  /* 0x000000080000780c */ /* 0x000fe40002f04270 */
[----:B------:R-:W-:Y:S04]  /*7c20*/  @P4 STG.E desc[UR36][R6.64+0x264], R103 ;  /* 0x0002646706004986 */ /* 0x000fe8000c101924 */
[----:B------:R1:W-:Y:S01]  /*7c30*/  @P3 STG.E desc[UR36][R4.64+0x280], R11 ;  /* 0x0002800b04003986 */ /* 0x0003e2000c101924 */
[----:B------:R-:W-:-:S03]  /*7c40*/  ISETP.GT.AND P3, PT, R3, 0xa8, PT ;  /* 0x000000a80300780c */ /* 0x000fc60003f64270 */
[----:B------:R-:W-:Y:S01]  /*7c50*/  @P1 STG.E desc[UR36][R4.64+0x284], R105 ;  /* 0x0002846904001986 */ /* 0x000fe2000c101924 */
[----:B------:R-:W-:Y:S01]  /*7c60*/  ISETP.GT.AND P1, PT, R3, 0xa9, PT ;  /* 0x000000a90300780c */ /* 0x000fe20003f24270 */
[-C--:B0-----:R-:W-:Y:S01]  /*7c70*/  FMUL R9, R106, R154.reuse ;  /* 0x0000009a6a097220 */ /* 0x081fe20000400000 */
[C---:B------:R-:W-:Y:S02]  /*7c80*/  ISETP.GT.AND P5, PT, R0.reuse, RZ, P3 ;  /* 0x000000ff0000720c */ /* 0x040fe40001fa4270 */
[----:B------:R-:W-:Y:S02]  /*7c90*/  ISETP.GT.AND P4, PT, R0, RZ, P1 ;  /* 0x000000ff0000720c */ /* 0x000fe40000f84270 */
[----:B------:R0:W-:Y:S01]  /*7ca0*/  @P0 STG.E desc[UR36][R6.64+0x280], R9 ;  /* 0x0002800906000986 */ /* 0x0001e2000c101924 */
[----:B-1----:R-:W-:Y:S01]  /*7cb0*/  FMUL R11, R108, R154 ;  /* 0x0000009a6c0b7220 */ /* 0x002fe20000400000 */
[C---:B------:R-:W-:Y:S02]  /*7cc0*/  ISETP.GT.AND P3, PT, R0.reuse, 0x8, P3 ;  /* 0x000000080000780c */ /* 0x040fe40001f64270 */
[----:B------:R-:W-:Y:S01]  /*7cd0*/  @P2 STG.E desc[UR36][R6.64+0x284], R107 ;  /* 0x0002846b06002986 */ /* 0x000fe2000c101924 */
[----:B------:R-:W-:-:S02]  /*7ce0*/  ISETP.GT.AND P1, PT, R0, 0x8, P1 ;  /* 0x000000080000780c */ /* 0x000fc40000f24270 */
[C---:B------:R-:W-:Y:S02]  /*7cf0*/  ISETP.GT.AND P0, PT, R3.reuse, 0xb0, PT ;  /* 0x000000b00300780c */ /* 0x040fe40003f04270 */
[C---:B------:R-:W-:Y:S01]  /*7d00*/  ISETP.GT.AND P2, PT, R3.reuse, 0xb1, PT ;  /* 0x000000b10300780c */ /* 0x040fe20003f44270 */
[----:B------:R1:W-:Y:S01]  /*7d10*/  @P5 STG.E desc[UR36][R4.64+0x2a0], R11 ;  /* 0x0002a00b04005986 */ /* 0x0003e2000c101924 */
[----:B------:R-:W-:Y:S01]  /*7d20*/  ISETP.GT.AND P5, PT, R0, RZ, P0 ;  /* 0x000000ff0000720c */ /* 0x000fe200007a4270 */
[-C--:B0-----:R-:W-:Y:S01]  /*7d30*/  FMUL R9, R110, R154.reuse ;  /* 0x0000009a6e097220 */ /* 0x081fe20000400000 */
[C---:B------:R-:W-:Y:S01]  /*7d40*/  ISETP.GT.AND P0, PT, R0.reuse, 0x8, P0 ;  /* 0x000000080000780c */ /* 0x040fe20000704270 */
[----:B------:R-:W-:Y:S01]  /*7d50*/  @P4 STG.E desc[UR36][R4.64+0x2a4], R109 ;  /* 0x0002a46d04004986 */ /* 0x000fe2000c101924 */
[C---:B------:R-:W-:Y:S02]  /*7d60*/  ISETP.GT.AND P4, PT, R0.reuse, RZ, P2 ;  /* 0x000000ff0000720c */ /* 0x040fe40001784270 */
[----:B------:R-:W-:Y:S01]  /*7d70*/  ISETP.GT.AND P2, PT, R0, 0x8, P2 ;  /* 0x000000080000780c */ /* 0x000fe20001744270 */
[----:B------:R0:W-:Y:S01]  /*7d80*/  @P3 STG.E desc[UR36][R6.64+0x2a0], R9 ;  /* 0x0002a00906003986 */ /* 0x0001e2000c101924 */
[----:B------:R-:W-:Y:S01]  /*7d90*/  ISETP.GT.AND P3, PT, R3, 0xb9, PT ;  /* 0x000000b90300780c */ /* 0x000fe20003f64270 */
[----:B-1----:R-:W-:-:S02]  /*7da0*/  FMUL R11, R112, R154 ;  /* 0x0000009a700b7220 */ /* 0x002fc40000400000 */
[----:B------:R-:W-:Y:S01]  /*7db0*/  @P1 STG.E desc[UR36][R6.64+0x2a4], R111 ;  /* 0x0002a46f06001986 */ /* 0x000fe2000c101924 */
[----:B------:R-:W-:-:S03]  /*7dc0*/  ISETP.GT.AND P1, PT, R3, 0xb8, PT ;  /* 0x000000b80300780c */ /* 0x000fc60003f24270 */
[----:B------:R1:W-:Y:S01]  /*7dd0*/  @P5 STG.E desc[UR36][R4.64+0x2c0], R11 ;  /* 0x0002c00b04005986 */ /* 0x0003e2000c101924 */
[----:B------:R-:W-:Y:S01]  /*7de0*/  ISETP.GT.AND P5, PT, R0, RZ, P1 ;  /* 0x000000ff0000720c */ /* 0x000fe20000fa4270 */
[-C--:B0-----:R-:W-:Y:S02]  /*7df0*/  FMUL R9, R114, R154.reuse ;  /* 0x0000009a72097220 */ /* 0x081fe40000400000 */
[----:B------:R-:W-:Y:S01]  /*7e00*/  @P4 STG.E desc[UR36][R4.64+0x2c4], R113 ;  /* 0x0002c47104004986 */ /* 0x000fe2000c101924 */
[C---:B------:R-:W-:Y:S02]  /*7e10*/  ISETP.GT.AND P4, PT, R0.reuse, RZ, P3 ;  /* 0x000000ff0000720c */ /* 0x040fe40001f84270 */
[C---:B------:R-:W-:Y:S01]  /*7e20*/  ISETP.GT.AND P1, PT, R0.reuse, 0x8, P1 ;  /* 0x000000080000780c */ /* 0x040fe20000f24270 */
[----:B------:R0:W-:Y:S01]  /*7e30*/  @P0 STG.E desc[UR36][R6.64+0x2c0], R9 ;  /* 0x0002c00906000986 */ /* 0x0001e2000c101924 */
[C---:B------:R-:W-:Y:S02]  /*7e40*/  ISETP.GT.AND P0, PT, R3.reuse, 0xc0, PT ;  /* 0x000000c00300780c */ /* 0x040fe40003f04270 */
[----:B------:R-:W-:Y:S01]  /*7e50*/  ISETP.GT.AND P3, PT, R0, 0x8, P3 ;  /* 0x000000080000780c */ /* 0x000fe20001f64270 */
[----:B-1----:R-:W-:Y:S01]  /*7e60*/  FMUL R11, R116, R154 ;  /* 0x0000009a740b7220 */ /* 0x002fe20000400000 */
        /* <DEDUP_REMOVED lines=69> */
[----:B------:R-:W-:Y:S02]  /*82c0*/  ISETP.GT.AND P3, PT, R0, 0x8, P3 ;  /* 0x000000080000780c */ /* 0x000fe40001f64270 */
[C---:B------:R-:W-:Y:S01]  /*82d0*/  ISETP.GT.AND P0, PT, R3.reuse, 0xf0, PT ;  /* 0x000000f00300780c */ /* 0x040fe20003f04270 */
        /* <DEDUP_REMOVED lines=12> */
[-C--:B-1----:R-:W-:Y:S01]  /*83a0*/  FMUL R11, R144, R154.reuse ;  /* 0x0000009a900b7220 */ /* 0x082fe20000400000 */
[----:B------:R-:W-:Y:S01]  /*83b0*/  @P3 STG.E desc[UR36][R6.64+0x3a4], R143 ;  /* 0x0003a48f06003986 */ /* 0x000fe2000c101924 */
[----:B------:R-:W-:Y:S01]  /*83c0*/  ISETP.GT.AND P3, PT, R3, 0xf8, PT ;  /* 0x000000f80300780c */ /* 0x000fe20003f64270 */
[----:B------:R-:W-:-:S02]  /*83d0*/  FMUL R3, R146, R154 ;  /* 0x0000009a92037220 */ /* 0x000fc40000400000 */
[----:B------:R1:W-:Y:S01]  /*83e0*/  @P5 STG.E desc[UR36][R4.64+0x3c0], R11 ;  /* 0x0003c00b04005986 */ /* 0x0003e2000c101924 */
[C---:B------:R-:W-:Y:S02]  /*83f0*/  ISETP.GT.AND P5, PT, R0.reuse, RZ, P3 ;  /* 0x000000ff0000720c */ /* 0x040fe40001fa4270 */
[C---:B------:R-:W-:Y:S01]  /*8400*/  ISETP.GT.AND P3, PT, R0.reuse, 0x8, P3 ;  /* 0x000000080000780c */ /* 0x040fe20001f64270 */
[----:B------:R-:W-:Y:S01]  /*8410*/  @P4 STG.E desc[UR36][R4.64+0x3c4], R145 ;  /* 0x0003c49104004986 */ /* 0x000fe2000c101924 */
[----:B------:R-:W-:Y:S01]  /*8420*/  ISETP.GT.AND P4, PT, R0, RZ, P1 ;  /* 0x000000ff0000720c */ /* 0x000fe20000f84270 */
[-C--:B0-----:R-:W-:Y:S01]  /*8430*/  FMUL R9, R148, R154.reuse ;  /* 0x0000009a94097220 */ /* 0x081fe20000400000 */
[----:B------:R-:W-:Y:S01]  /*8440*/  ISETP.GT.AND P1, PT, R0, 0x8, P1 ;  /* 0x000000080000780c */ /* 0x000fe20000f24270 */
[----:B------:R-:W-:Y:S04]  /*8450*/  @P0 STG.E desc[UR36][R6.64+0x3c0], R3 ;  /* 0x0003c00306000986 */ /* 0x000fe8000c101924 */
[----:B------:R-:W-:Y:S01]  /*8460*/  @P2 STG.E desc[UR36][R6.64+0x3c4], R147 ;  /* 0x0003c49306002986 */ /* 0x000fe2000c101924 */
[----:B-1----:R-:W-:-:S03]  /*8470*/  FMUL R11, R150, R154 ;  /* 0x0000009a960b7220 */ /* 0x002fc60000400000 */
[----:B------:R-:W-:Y:S04]  /*8480*/  @P5 STG.E desc[UR36][R4.64+0x3e0], R9 ;  /* 0x0003e00904005986 */ /* 0x000fe8000c101924 */
[----:B------:R0:W-:Y:S02]  /*8490*/  @P4 STG.E desc[UR36][R4.64+0x3e4], R149 ;  /* 0x0003e49504004986 */ /* 0x0001e4000c101924 */
[----:B0-----:R-:W-:Y:S02]  /*84a0*/  @P3 IMAD.MOV.U32 R4, RZ, RZ, R6 ;  /* 0x000000ffff043224 */ /* 0x001fe400078e0006 */
[----:B------:R-:W-:-:S05]  /*84b0*/  @P3 IMAD.MOV.U32 R5, RZ, RZ, R7 ;  /* 0x000000ffff053224 */ /* 0x000fca00078e0007 */
[----:B------:R0:W-:Y:S04]  /*84c0*/  @P3 STG.E desc[UR36][R4.64+0x3e0], R11 ;  /* 0x0003e00b04003986 */ /* 0x0001e8000c101924 */
[----:B------:R0:W-:Y:S02]  /*84d0*/  @P1 STG.E desc[UR36][R6.64+0x3e4], R151 ;  /* 0x0003e49706001986 */ /* 0x0001e4000c101924 */
.L_x_282:
[----:B------:R-:W-:Y:S05]  /*84e0*/  BSYNC B0 ;  /* 0x0000000000007941 */ /* 0x000fea0003800000 */
.L_x_28:
[----:B------:R-:W-:Y:S01]  /*84f0*/  ULDC UR4, c[0x0][0xc] ;  /* 0x0000030000047ab9 */ /* 0x000fe20000000800 */
[----:B------:R-:W-:Y:S01]  /*8500*/  ULDC UR5, c[0x0][0x10] ;  /* 0x0000040000057ab9 */ /* 0x000fe20000000800 */
[----:B0-----:R-:W0:Y:S01]  /*8510*/  LDC R3, c[0x0][0x14] ;  /* 0x00000500ff037b82 */ /* 0x001e220000000800 */
[----:B------:R-:W-:Y:S01]  /*8520*/  UIMAD.WIDE.U32 UR4, UR4, UR5, URZ ;  /* 0x00000005040472a5 */ /* 0x000fe2000f8e003f */
[----:B------:R-:W-:Y:S01]  /*8530*/  PRMT R0, RZ, 0x7610, R0 ;  /* 0x00007610ff007816 */ /* 0x000fe20000000000 */
[----:B------:R-:W-:Y:S02]  /*8540*/  IMAD.MOV.U32 R152, RZ, RZ, -0x1 ;  /* 0xffffffffff987424 */ /* 0x000fe400078e00ff */
[----:B------:R-:W-:Y:S02]  /*8550*/  IMAD.MOV.U32 R23, RZ, RZ, -0x1 ;  /* 0xffffffffff177424 */ /* 0x000fe400078e00ff */
[----:B0-----:R-:W-:-:S04]  /*8560*/  IMAD.WIDE.U32 R16, R3, UR4, R16 ;  /* 0x0000000403107c25 */ /* 0x001fc8000f8e0010 */
[----:B------:R-:W-:Y:S01]  /*8570*/  IMAD R3, R3, UR5, RZ ;  /* 0x0000000503037c24 */ /* 0x000fe2000f8e02ff */
[----:B------:R-:W-:Y:S02]  /*8580*/  ULDC.64 UR4, c[0x0][0x650] ;  /* 0x0001940000047ab9 */ /* 0x000fe40000000a00 */
[----:B------:R-:W-:Y:S01]  /*8590*/  ISETP.GE.U32.AND P0, PT, R16, UR4, PT ;  /* 0x0000000410007c0c */ /* 0x000fe2000bf06070 */
[----:B------:R-:W-:-:S05]  /*85a0*/  IMAD.IADD R17, R17, 0x1, R3 ;  /* 0x0000000111117824 */ /* 0x000fca00078e0203 */
[----:B------:R-:W-:-:S13]  /*85b0*/  ISETP.GE.U32.AND.EX P0, PT, R17, UR5, PT, P0 ;  /* 0x0000000511007c0c */ /* 0x000fda000bf06100 */
[----:B------:R-:W-:Y:S05]  /*85c0*/  @P0 BRA `(.L_x_283) ;  /* 0x0000000400640947 */ /* 0x000fea0003800000 */
[----:B------:R-:W0:Y:S01]  /*85d0*/  S2R R12, SR_CTAID.X ;  /* 0x00000000000c7919 */ /* 0x000e220000002500 */
[----:B---3--:R-:W3:Y:S01]  /*85e0*/  LDC.64 R10, c[0x0][0x628] ;  /* 0x00018a00ff0a7b82 */ /* 0x008ee20000000a00 */
[----:B------:R-:W-:Y:S01]  /*85f0*/  ULDC UR4, c[0x0][0x150] ;  /* 0x0000540000047ab9 */ /* 0x000fe20000000800 */
[----:B-12-4-:R-:W-:Y:S01]  /*8600*/  IMAD.MOV.U32 R8, RZ, RZ, R16 ;  /* 0x000000ffff087224 */ /* 0x016fe200078e0010 */
[----:B------:R-:W1:Y:S01]  /*8610*/  S2R R24, SR_CTAID.Y ;  /* 0x0000000000187919 */ /* 0x000e620000002600 */
[----:B------:R-:W-:-:S04]  /*8620*/  IMAD.MOV.U32 R9, RZ, RZ, R17 ;  /* 0x000000ffff097224 */ /* 0x000fc800078e0011 */
[----:B------:R-:W2:Y:S08]  /*8630*/  LDC R21, c[0x0][0x144] ;  /* 0x00005100ff157b82 */ /* 0x000eb00000000800 */
[----:B------:R-:W4:Y:S08]  /*8640*/  LDC R0, c[0x0][0x630] ;  /* 0x00018c00ff007b82 */ /* 0x000f300000000800 */
[----:B------:R-:W1:Y:S01]  /*8650*/  LDC.64 R14, c[0x0][0x620] ;  /* 0x00018800ff0e7b82 */ /* 0x000e620000000a00 */
[----:B---3--:R-:W-:-:S04]  /*8660*/  ISETP.NE.U32.AND P0, PT, R10, RZ, PT ;  /* 0x000000ff0a00720c */ /* 0x008fc80003f05070 */
[----:B------:R-:W-:Y:S02]  /*8670*/  ISETP.NE.AND.EX P0, PT, R11, RZ, PT, P0 ;  /* 0x000000ff0b00720c */ /* 0x000fe40003f05300 */
[----:B0-----:R-:W-:-:S05]  /*8680*/  I2FP.F32.U32 R3, R12 ;  /* 0x0000000c00037245 */ /* 0x001fca0000201000 */
[----:B------:R-:W-:-:S04]  /*8690*/  FMUL R3, R3, UR4 ;  /* 0x0000000403037c20 */ /* 0x000fc80008400000 */
[----:B------:R0:W3:Y:S02]  /*86a0*/  F2I.U32.TRUNC.NTZ R20, R3 ;  /* 0x0000000300147305 */ /* 0x0000e4000020f000 */
[----:B--2-4-:R-:W-:Y:S05]  /*86b0*/  @!P0 BRA `(.L_x_284) ;  /* 0x0000000000288947 */ /* 0x014fea0003800000 */
[----:B0-----:R-:W0:Y:S02]  /*86c0*/  LDC R3, c[0x0][0x634] ;  /* 0x00018d00ff037b82 */ /* 0x001e240000000800 */
        /* <DEDUP_REMOVED lines=9> */
.L_x_284:
[----:B------:R-:W2:Y:S01]  /*8760*/  LDC.64 R30, c[0x0][0x640] ;  /* 0x00019000ff1e7b82 */ /* 0x000ea20000000a00 */
[-CC-:B------:R-:W-:Y:S01]  /*8770*/  SHF.R.U64 R23, R8, R0.reuse, R9.reuse ;  /* 0x0000000008177219 */ /* 0x180fe20000001209 */
[----:B---3--:R-:W-:Y:S01]  /*8780*/  IMAD.MOV R20, RZ, RZ, -R20 ;  /* 0x000000ffff147224 */ /* 0x008fe200078e0a14 */
[----:B------:R-:W-:Y:S01]  /*8790*/  SHF.R.U32.HI R0, RZ, R0, R9 ;  /* 0x00000000ff007219 */ /* 0x000fe20000011609 */
[----:B------:R-:W-:Y:S01]  /*87a0*/  ULDC UR4, c[0x0][0x154] ;  /* 0x0000550000047ab9 */ /* 0x000fe20000000800 */
[----:B0-----:R-:W-:Y:S01]  /*87b0*/  IADD3 R3, P0, RZ, -R23, RZ ;  /* 0x80000017ff037210 */ /* 0x001fe20007f1e0ff */
[----:B------:R-:W-:Y:S02]  /*87c0*/  IMAD R26, R21, R20, R12 ;  /* 0x00000014151a7224 */ /* 0x000fe400078e020c */
[----:B------:R-:W0:Y:S01]  /*87d0*/  LDC R6, c[0x0][0x618] ;  /* 0x00018600ff067b82 */ /* 0x000e220000000800 */
[----:B------:R-:W-:Y:S02]  /*87e0*/  IMAD.MOV.U32 R7, RZ, RZ, 0x1 ;  /* 0x00000001ff077424 */ /* 0x000fe400078e00ff */
[----:B------:R-:W-:-:S04]  /*87f0*/  IMAD.X R5, RZ, RZ, ~R0, P0 ;  /* 0x000000ffff057224 */ /* 0x000fc800000e0e00 */
[-C--:B-1----:R-:W-:Y:S01]  /*8800*/  IMAD R0, R5, R14.reuse, RZ ;  /* 0x0000000e05007224 */ /* 0x082fe200078e02ff */
[----:B------:R-:W1:Y:S01]  /*8810*/  LDC R8, c[0x0][0x608] ;  /* 0x00018200ff087b82 */ /* 0x000e620000000800 */
[----:B------:R-:W-:-:S04]  /*8820*/  IMAD.WIDE.U32 R4, R3, R14, R16 ;  /* 0x0000000e03047225 */ /* 0x000fc800078e0010 */
[----:B------:R-:W-:Y:S01]  /*8830*/  IMAD R3, R3, R15, R0 ;  /* 0x0000000f03037224 */ /* 0x000fe200078e0200 */
[----:B------:R-:W-:Y:S02]  /*8840*/  I2FP.F32.U32 R0, R24 ;  /* 0x0000001800007245 */ /* 0x000fe40000201000 */
[----:B------:R-:W3:Y:S01]  /*8850*/  LDC R28, c[0x0][0x658] ;  /* 0x00019600ff1c7b82 */ /* 0x000ee20000000800 */
[----:B------:R-:W-:Y:S01]  /*8860*/  IMAD.IADD R3, R5, 0x1, R3 ;  /* 0x0000000105037824 */ /* 0x000fe200078e0203 */
[----:B--2---:R-:W-:Y:S01]  /*8870*/  ISETP.NE.U32.AND P0, PT, R30, RZ, PT ;  /* 0x000000ff1e00720c */ /* 0x004fe20003f05070 */
[----:B------:R-:W-:Y:S01]  /*8880*/  FMUL R0, R0, UR4 ;  /* 0x0000000400007c20 */ /* 0x000fe20008400000 */
[----:B------:R-:W-:Y:S02]  /*8890*/  IMAD.MOV.U32 R5, RZ, RZ, -0x1 ;  /* 0xffffffffff057424 */ /* 0x000fe400078e00ff */
[----:B------:R-:W-:Y:S01]  /*88a0*/  ISETP.NE.AND.EX P0, PT, R31, RZ, PT, P0 ;  /* 0x000000ff1f00720c */ /* 0x000fe20003f05300 */
[----:B------:R2:W4:Y:S01]  /*88b0*/  F2I.U32.TRUNC.NTZ R13, R0 ;  /* 0x00000000000d7305 */ /* 0x000522000020f000 */
[----:B------:R-:W2:Y:S01]  /*88c0*/  LDC R15, c[0x0][0x148] ;  /* 0x00005200ff0f7b82 */ /* 0x000ea20000000800 */
[----:B0-----:R-:W-:-:S02]  /*88d0*/  SHF.R.U64 R12, R4, R6, R3 ;  /* 0x00000006040c7219 */ /* 0x001fc40000001203 */
[----:B------:R-:W-:-:S05]  /*88e0*/  SHF.R.U32.HI R3, RZ, R6, R3 ;  /* 0x00000006ff037219 */ /* 0x000fca0000011603 */
[----:B------:R-:W0:Y:S01]  /*88f0*/  LDC R20, c[0x0][0x600] ;  /* 0x00018000ff147b82 */ /* 0x000e220000000800 */
[-CC-:B-1----:R-:W-:Y:S02]  /*8900*/  SHF.R.U64 R10, R12, R8.reuse, R3.reuse ;  /* 0x000000080c0a7219 */ /* 0x182fe40000001203 */
[----:B------:R-:W-:-:S05]  /*8910*/  SHF.R.U32.HI R3, RZ, R8, R3 ;  /* 0x00000008ff037219 */ /* 0x000fca0000011603 */
[----:B------:R-:W1:Y:S01]  /*8920*/  LDC R21, c[0x0][0x648] ;  /* 0x00019200ff157b82 */ /* 0x000e620000000800 */
[-C--:B---3--:R-:W-:Y:S02]  /*8930*/  SHF.L.U32 R4, R5, R28.reuse, RZ ;  /* 0x0000001c05047219 */ /* 0x088fe400000006ff */
[-CC-:B------:R-:W-:Y:S02]  /*8940*/  SHF.R.U64 R14, R10, R28.reuse, R3.reuse ;  /* 0x0000001c0a0e7219 */ /* 0x180fe40000001203 */
[----:B------:R-:W-:Y:S02]  /*8950*/  SHF.R.U32.HI R5, RZ, R28, R3 ;  /* 0x0000001cff057219 */ /* 0x000fe40000011603 */
[----:B------:R-:W-:Y:S01]  /*8960*/  LOP3.LUT R153, RZ, R4, RZ, 0x33, !PT ;  /* 0x00000004ff997212 */ /* 0x000fe200078e33ff */
[----:B------:R-:W3:Y:S01]  /*8970*/  LDC R25, c[0x0][0x638] ;  /* 0x00018e00ff197b82 */ /* 0x000ee20000000800 */
[----:B------:R-:W-:Y:S01]  /*8980*/  SHF.L.U32 R28, R7, R28, RZ ;  /* 0x0000001c071c7219 */ /* 0x000fe200000006ff */
[----:B------:R-:W-:-:S06]  /*8990*/  IMAD.MOV.U32 R4, RZ, RZ, R14 ;  /* 0x000000ffff047224 */ /* 0x000fcc00078e000e */
[----:B------:R-:W0:Y:S01]  /*89a0*/  LDC R27, c[0x0][0x610] ;  /* 0x00018400ff1b7b82 */ /* 0x000e220000000800 */
[----:B----4-:R-:W-:Y:S05]  /*89b0*/  @!P0 BRA `(.L_x_285) ;  /* 0x0000000000288947 */ /* 0x010fea0003800000 */
[----:B------:R-:W4:Y:S02]  /*89c0*/  LDC R3, c[0x0][0x64c] ;  /* 0x00019300ff037b82 */ /* 0x000f240000000800 */
[----:B----4-:R-:W-:-:S05]  /*89d0*/  IADD3 R3, P0, R14, R3, RZ ;  /* 0x000000030e037210 */ /* 0x010fca0007f1e0ff */
        /* <DEDUP_REMOVED lines=8> */
.L_x_285:
[----:B------:R-:W-:Y:S01]  /*8a60*/  ISETP.NE.AND P0, PT, R2, 0x1, PT ;  /* 0x000000010200780c */ /* 0x000fe20003f05270 */
[----:B------:R-:W-:Y:S01]  /*8a70*/  IMAD.MOV R13, RZ, RZ, -R13 ;  /* 0x000000ffff0d7224 */ /* 0x000fe200078e0a0d */
[----:B-12---:R-:W-:Y:S01]  /*8a80*/  SHF.R.U64 R0, R4, R21, R5 ;  /* 0x0000001504007219 */ /* 0x006fe20000001205 */
[----:B0-----:R-:W-:Y:S01]  /*8a90*/  VIADD R5, R20, 0xffffffff ;  /* 0xffffffff14057836 */ /* 0x001fe20000000000 */
[----:B------:R-:W-:-:S03]  /*8aa0*/  LOP3.LUT R153, R10, R153, RZ, 0xc0, !PT ;  /* 0x000000990a997212 */ /* 0x000fc600078ec0ff */
[----:B------:R-:W-:Y:S01]  /*8ab0*/  IMAD.MOV R3, RZ, RZ, -R0 ;  /* 0x000000ffff037224 */ /* 0x000fe200078e0a00 */
[----:B------:R-:W-:Y:S01]  /*8ac0*/  LOP3.LUT R5, R12, R5, RZ, 0xc0, !PT ;  /* 0x000000050c057212 */ /* 0x000fe200078ec0ff */
[----:B------:R-:W-:Y:S02]  /*8ad0*/  IMAD R153, R28, R0, R153 ;  /* 0x000000001c997224 */ /* 0x000fe400078e0299 */
[----:B---3--:R-:W-:Y:S02]  /*8ae0*/  IMAD R0, R3, R25, R14 ;  /* 0x0000001903007224 */ /* 0x008fe400078e020e */
[----:B------:R-:W-:Y:S02]  /*8af0*/  @P0 IMAD R26, R15, R13, R24 ;  /* 0x0000000d0f1a0224 */ /* 0x000fe400078e0218 */
[----:B------:R-:W-:Y:S02]  /*8b00*/  IMAD R4, R0, R20, R5 ;  /* 0x0000001400047224 */ /* 0x000fe400078e0205 */
[----:B------:R-:W-:-:S02]  /*8b10*/  IMAD R153, R153, R27, R26 ;  /* 0x0000001b99997224 */ /* 0x000fc400078e021a */
[----:B------:R-:W-:-:S03]  /*8b20*/  IMAD.MOV.U32 R3, RZ, RZ, 0x1 ;  /* 0x00000001ff037424 */ /* 0x000fc600078e00ff */
[----:B------:R-:W-:Y:S02]  /*8b30*/  SEL R152, R4, R153, !P0 ;  /* 0x0000009904987207 */ /* 0x000fe40004000000 */
[----:B------:R-:W-:Y:S02]  /*8b40*/  PRMT R0, R3, 0x7610, R0 ;  /* 0x0000761003007816 */ /* 0x000fe40000000000 */
[----:B------:R-:W-:-:S07]  /*8b50*/  SEL R153, R153, R4, !P0 ;  /* 0x0000000499997207 */ /* 0x000fce0004000000 */
.L_x_283:
[----:B------:R-:W-:-:S13]  /*8b60*/  LOP3.LUT P0, RZ, R0, 0xff, RZ, 0xc0, !PT ;  /* 0x000000ff00ff7812 */ /* 0x000fda000780c0ff */
[----:B------:R-:W-:Y:S05]  /*8b70*/  @P0 BRA `(.L_x_286) ;  /* 0xffffff8000fc0947 */ /* 0x000fea000383ffff */
[----:B------:R-:W-:Y:S05]  /*8b80*/  EXIT ;  /* 0x000000000000794d */ /* 0x000fea0003800000 */
.L_x_3:
[----:B0-----:R-:W-:Y:S01]  /*8b90*/  ULDC.64 UR4, c[0x0][0x650] ;  /* 0x0001940000047ab9 */ /* 0x001fe20000000a00 */
        /* <DEDUP_REMOVED lines=25> */
.L_x_288:
[--C-:B------:R-:W-:Y:S01]  /*8d30*/  SHF.R.U64 R12, R10, R14, R11.reuse ;  /* 0x0000000e0a0c7219 */ /* 0x100fe2000000120b */
[----:B------:R-:W0:Y:S01]  /*8d40*/  LDC R22, c[0x0][0x618] ;  /* 0x00018600ff167b82 */ /* 0x000e220000000800 */
[----:B------:R-:W-:Y:S01]  /*8d50*/  I2FP.F32.U32 R6, R4 ;  /* 0x0000000400067245 */ /* 0x000fe20000201000 */
[----:B------:R-:W-:Y:S01]  /*8d60*/  ULDC UR4, c[0x0][0x150] ;  /* 0x0000540000047ab9 */ /* 0x000fe20000000800 */
[----:B------:R-:W-:Y:S02]  /*8d70*/  SHF.R.U32.HI R5, RZ, R14, R11 ;  /* 0x0000000eff057219 */ /* 0x000fe4000001160b */
[----:B------:R-:W-:Y:S01]  /*8d80*/  IADD3 R9, P0, RZ, -R12, RZ ;  /* 0x8000000cff097210 */ /* 0x000fe20007f1e0ff */
[----:B------:R-:W-:Y:S01]  /*8d90*/  FMUL R11, R6, UR4 ;  /* 0x00000004060b7c20 */ /* 0x000fe20008400000 */
[----:B------:R-:W-:Y:S01]  /*8da0*/  ULDC UR4, c[0x0][0x154] ;  /* 0x0000550000047ab9 */ /* 0x000fe20000000800 */
[----:B------:R-:W1:Y:S02]  /*8db0*/  LDC.64 R24, c[0x0][0x640] ;  /* 0x00019000ff187b82 */ /* 0x000e640000000a00 */
[----:B------:R-:W-:-:S02]  /*8dc0*/  IMAD.X R5, RZ, RZ, ~R5, P0 ;  /* 0x000000ffff057224 */ /* 0x000fc400000e0e05 */
[----:B------:R-:W2:Y:S01]  /*8dd0*/  F2I.U32.TRUNC.NTZ R11, R11 ;  /* 0x0000000b000b7305 */ /* 0x000ea2000020f000 */
[----:B------:R-:W-:-:S03]  /*8de0*/  IMAD.WIDE.U32 R6, R9, R20, R16 ;  /* 0x0000001409067225 */ /* 0x000fc600078e0010 */
[----:B------:R-:W3:Y:S01]  /*8df0*/  LDC R13, c[0x0][0x144] ;  /* 0x00005100ff0d7b82 */ /* 0x000ee20000000800 */
[----:B------:R-:W-:-:S04]  /*8e00*/  IMAD R8, R5, R20, RZ ;  /* 0x0000001405087224 */ /* 0x000fc800078e02ff */
[----:B------:R-:W-:Y:S02]  /*8e10*/  IMAD R5, R9, R21, R8 ;  /* 0x0000001509057224 */ /* 0x000fe400078e0208 */
[----:B------:R-:W-:Y:S01]  /*8e20*/  IMAD.MOV.U32 R8, RZ, RZ, -0x1 ;  /* 0xffffffffff087424 */ /* 0x000fe200078e00ff */
[----:B------:R-:W4:Y:S01]  /*8e30*/  LDC R14, c[0x0][0x608] ;  /* 0x00018200ff0e7b82 */ /* 0x000f220000000800 */
[----:B------:R-:W-:Y:S01]  /*8e40*/  IMAD.IADD R5, R7, 0x1, R5 ;  /* 0x0000000107057824 */ /* 0x000fe200078e0205 */
[----:B------:R-:W-:-:S04]  /*8e50*/  I2FP.F32.U32 R7, R3 ;  /* 0x0000000300077245 */ /* 0x000fc80000201000 */
[-C--:B0-----:R-:W-:Y:S01]  /*8e60*/  SHF.R.U64 R10, R6, R22.reuse, R5 ;  /* 0x00000016060a7219 */ /* 0x081fe20000001205 */
[----:B--2---:R-:W-:Y:S01]  /*8e70*/  IMAD.MOV R6, RZ, RZ, -R11 ;  /* 0x000000ffff067224 */ /* 0x004fe200078e0a0b */
[----:B------:R-:W0:Y:S01]  /*8e80*/  LDC R9, c[0x0][0x658] ;  /* 0x00019600ff097b82 */ /* 0x000e220000000800 */
[----:B-1----:R-:W-:Y:S01]  /*8e90*/  ISETP.NE.U32.AND P0, PT, R24, RZ, PT ;  /* 0x000000ff1800720c */ /* 0x002fe20003f05070 */
[----:B------:R-:W-:Y:S01]  /*8ea0*/  FMUL R7, R7, UR4 ;  /* 0x0000000407077c20 */ /* 0x000fe20008400000 */
[----:B------:R-:W-:Y:S02]  /*8eb0*/  SHF.R.U32.HI R5, RZ, R22, R5 ;  /* 0x00000016ff057219 */ /* 0x000fe40000011605 */
[----:B------:R-:W-:-:S03]  /*8ec0*/  ISETP.NE.AND.EX P0, PT, R25, RZ, PT, P0 ;  /* 0x000000ff1900720c */ /* 0x000fc60003f05300 */
[----:B------:R-:W1:Y:S01]  /*8ed0*/  LDC R20, c[0x0][0x148] ;  /* 0x00005200ff147b82 */ /* 0x000e620000000800 */
[----:B---3--:R-:W-:Y:S02]  /*8ee0*/  IMAD R23, R13, R6, R4 ;  /* 0x000000060d177224 */ /* 0x008fe400078e0204 */
[----:B------:R-:W-:-:S05]  /*8ef0*/  IMAD.MOV.U32 R6, RZ, RZ, 0x1 ;  /* 0x00000001ff067424 */ /* 0x000fca00078e00ff */
[----:B------:R-:W2:Y:S01]  /*8f00*/  LDC R21, c[0x0][0x600] ;  /* 0x00018000ff157b82 */ /* 0x000ea20000000800 */
[-CC-:B----4-:R-:W-:Y:S02]  /*8f10*/  SHF.R.U64 R13, R10, R14.reuse, R5.reuse ;  /* 0x0000000e0a0d7219 */ /* 0x190fe40000001205 */
[----:B------:R-:W-:Y:S02]  /*8f20*/  SHF.R.U32.HI R4, RZ, R14, R5 ;  /* 0x0000000eff047219 */ /* 0x000fe40000011605 */
[----:B------:R3:W4:Y:S03]  /*8f30*/  F2I.U32.TRUNC.NTZ R14, R7 ;  /* 0x00000007000e7305 */ /* 0x000726000020f000 */
[----:B------:R-:W1:Y:S01]  /*8f40*/  LDC R26, c[0x0][0x648] ;  /* 0x00019200ff1a7b82 */ /* 0x000e620000000800 */
[-C--:B0-----:R-:W-:Y:S02]  /*8f50*/  SHF.R.U64 R15, R13, R9.reuse, R4 ;  /* 0x000000090d0f7219 */ /* 0x081fe40000001204 */
[----:B------:R-:W-:-:S02]  /*8f60*/  SHF.L.U32 R8, R8, R9, RZ ;  /* 0x0000000908087219 */ /* 0x000fc400000006ff */
[-C--:B------:R-:W-:Y:S01]  /*8f70*/  SHF.R.U32.HI R5, RZ, R9.reuse, R4 ;  /* 0x00000009ff057219 */ /* 0x080fe20000011604 */
[----:B------:R-:W-:Y:S01]  /*8f80*/  IMAD.MOV.U32 R4, RZ, RZ, R15 ;  /* 0x000000ffff047224 */ /* 0x000fe200078e000f */
[----:B------:R-:W-:Y:S01]  /*8f90*/  SHF.L.U32 R22, R6, R9, RZ ;  /* 0x0000000906167219 */ /* 0x000fe200000006ff */
[----:B------:R-:W0:Y:S01]  /*8fa0*/  LDC R27, c[0x0][0x638] ;  /* 0x00018e00ff1b7b82 */ /* 0x000e220000000800 */
[----:B------:R-:W-:-:S07]  /*8fb0*/  LOP3.LUT R28, RZ, R8, RZ, 0x33, !PT ;  /* 0x00000008ff1c7212 */ /* 0x000fce00078e33ff */
        /* <DEDUP_REMOVED lines=12> */
.L_x_289:
[----:B------:R-:W-:Y:S01]  /*9080*/  ISETP.NE.AND P0, PT, R2, 0x1, PT ;  /* 0x000000010200780c */ /* 0x000fe20003f05270 */
[----:B--2---:R-:W-:Y:S01]  /*9090*/  VIADD R7, R21, 0xffffffff ;  /* 0xffffffff15077836 */ /* 0x004fe20000000000 */
[----:B-1----:R-:W-:Y:S01]  /*90a0*/  SHF.R.U64 R5, R4, R26, R5 ;  /* 0x0000001a04057219 */ /* 0x002fe20000001205 */
[----:B------:R-:W-:Y:S01]  /*90b0*/  IMAD.MOV R14, RZ, RZ, -R14 ;  /* 0x000000ffff0e7224 */ /* 0x000fe200078e0a0e */
[----:B------:R-:W-:Y:S01]  /*90c0*/  LOP3.LUT R4, R13, R28, RZ, 0xc0, !PT ;  /* 0x0000001c0d047212 */ /* 0x000fe200078ec0ff */
[----:B------:R-:W-:Y:S01]  /*90d0*/  IMAD.MOV.U32 R8, RZ, RZ, R12 ;  /* 0x000000ffff087224 */ /* 0x000fe200078e000c */
[----:B------:R-:W-:Y:S01]  /*90e0*/  LOP3.LUT R10, R10, R7, RZ, 0xc0, !PT ;  /* 0x000000070a0a7212 */ /* 0x000fe200078ec0ff */
[----:B------:R-:W-:Y:S02]  /*90f0*/  IMAD.MOV R6, RZ, RZ, -R5 ;  /* 0x000000ffff067224 */ /* 0x000fe400078e0a05 */
[----:B------:R-:W-:-:S04]  /*9100*/  IMAD R4, R22, R5, R4 ;  /* 0x0000000516047224 */ /* 0x000fc800078e0204 */
[----:B------:R-:W-:Y:S02]  /*9110*/  @P0 IMAD R23, R20, R14, R3 ;  /* 0x0000000e14170224 */ /* 0x000fe400078e0203 */
[----:B0-----:R-:W-:Y:S02]  /*9120*/  IMAD R3, R6, R27, R15 ;  /* 0x0000001b06037224 */ /* 0x001fe400078e020f */
[----:B------:R-:W-:Y:S02]  /*9130*/  IMAD R7, R4, R29, R23 ;  /* 0x0000001d04077224 */ /* 0x000fe400078e0217 */
[----:B------:R-:W-:Y:S02]  /*9140*/  IMAD R4, R3, R21, R10 ;  /* 0x0000001503047224 */ /* 0x000fe400078e020a */
[----:B------:R-:W-:-:S03]  /*9150*/  IMAD.MOV.U32 R6, RZ, RZ, 0x1 ;  /* 0x00000001ff067424 */ /* 0x000fc600078e00ff */
[----:B------:R-:W-:Y:S02]  /*9160*/  SEL R9, R4, R7, !P0 ;  /* 0x0000000704097207 */ /* 0x000fe40004000000 */
[----:B------:R-:W-:-:S07]  /*9170*/  SEL R7, R7, R4, !P0 ;  /* 0x0000000407077207 */ /* 0x000fce0004000000 */
.L_x_287:
[----:B------:R-:W-:-:S08]  /*9180*/  NOP ;  /* 0x0000000000007918 */ /* 0x000fd00000000000 */
[----:B------:R-:W0:-:S00]  /*9190*/  USETMAXREG.DEALLOC.CTAPOOL 0x28 ;  /* 0x00000028000079c8 */ /* 0x000e0000080e0500 */
[----:B0-----:R-:W-:-:S13]  /*91a0*/  ISETP.NE.AND P0, PT, R0, RZ, PT ;  /* 0x000000ff0000720c */ /* 0x001fda0003f05270 */
[----:B------:R-:W-:Y:S05]  /*91b0*/  @P0 EXIT ;  /* 0x000000000000094d */ /* 0x000fea0003800000 */
[----:B------:R-:W-:Y:S01]  /*91c0*/  LOP3.LUT P0, RZ, R6, 0xff, RZ, 0xc0, !PT ;  /* 0x000000ff06ff7812 */ /* 0x000fe2000780c0ff */
[----:B------:R-:W-:Y:S02]  /*91d0*/  IMAD.MOV.U32 R0, RZ, RZ, 0x1 ;  /* 0x00000001ff007424 */ /* 0x000fe400078e00ff */
[----:B------:R-:W-:-:S10]  /*91e0*/  IMAD.MOV.U32 R12, RZ, RZ, RZ ;  /* 0x000000ffff0c7224 */ /* 0x000fd400078e00ff */
[----:B------:R-:W-:Y:S05]  /*91f0*/  @!P0 BRA `(.L_x_290) ;  /* 0x0000000c00608947 */ /* 0x000fea0003800000 */
[----:B------:R-:W0:Y:S01]  /*9200*/  LDC R0, c[0x0][0x28c] ;  /* 0x0000a300ff007b82 */ /* 0x000e220000000800 */
[----:B------:R-:W-:Y:S01]  /*9210*/  ULDC UR5, c[0x0][0x658] ;  /* 0x0001960000057ab9 */ /* 0x000fe20000000800 */
[----:B------:R-:W-:Y:S01]  /*9220*/  UMOV UR7, 0xffffffff ;  /* 0xffffffff00077882 */ /* 0x000fe20000000000 */
[----:B------:R-:W-:Y:S01]  /*9230*/  ULDC UR6, c[0x0][0xc] ;  /* 0x0000030000067ab9 */ /* 0x000fe20000000800 */
[----:B------:R-:W-:Y:S01]  /*9240*/  USHF.L.U32 UR9, UR7, UR5, URZ ;  /* 0x0000000507097299 */ /* 0x000fe2000800063f */
[C---:B------:R-:W-:Y:S01]  /*9250*/  LOP3.LUT P2, RZ, R18.reuse, 0x7f, RZ, 0xc0, !PT ;  /* 0x0000007f12ff7812 */ /* 0x040fe2000784c0ff */
[----:B------:R-:W-:Y:S01]  /*9260*/  UMOV UR8, 0x1 ;  /* 0x0000000100087882 */ /* 0x000fe20000000000 */
[----:B------:R-:W-:Y:S01]  /*9270*/  ULDC UR7, c[0x0][0x10] ;  /* 0x0000040000077ab9 */ /* 0x000fe20000000800 */
[----:B------:R-:W-:Y:S01]  /*9280*/  LOP3.LUT P0, RZ, R18, 0x1f, RZ, 0xc0, !PT ;  /* 0x0000001f12ff7812 */ /* 0x000fe2000780c0ff */
[----:B------:R-:W-:Y:S01]  /*9290*/  UIMAD.WIDE.U32 UR6, UR6, UR7, URZ ;  /* 0x00000007060672a5 */ /* 0x000fe2000f8e003f */
[----:B------:R-:W-:Y:S01]  /*92a0*/  BSSY B0, `(.L_x_290) ;  /* 0x00000cd000007945 */ /* 0x000fe20003800000 */
[----:B------:R-:W-:Y:S01]  /*92b0*/  USHF.L.U32 UR5, UR8, UR5, URZ ;  /* 0x0000000508057299 */ /* 0x000fe2000800063f */
[----:B------:R-:W-:Y:S01]  /*92c0*/  IMAD.MOV.U32 R13, RZ, RZ, 0x1 ;  /* 0x00000001ff0d7424 */ /* 0x000fe200078e00ff */
[----:B------:R-:W-:Y:S01]  /*92d0*/  LOP3.LUT R11, R19, 0x2, RZ, 0xfc, !PT ;  /* 0x00000002130b7812 */ /* 0x000fe200078efcff */
[----:B------:R-:W-:Y:S01]  /*92e0*/  ULDC UR8, c[0x0][0x14] ;  /* 0x0000050000087ab9 */ /* 0x000fe20000000800 */
[----:B------:R-:W-:Y:S01]  /*92f0*/  PLOP3.LUT P0, PT, P0, P2, PT, 0x8a, 0x0 ;  /* 0x000000000000781c */ /* 0x000fe20000705172 */
[----:B------:R-:W-:Y:S01]  /*9300*/  UIMAD.WIDE.U32 UR30, UR6, UR8, URZ ;  /* 0x00000008061e72a5 */ /* 0x000fe2000f8e003f */
[----:B------:R-:W-:Y:S01]  /*9310*/  IMAD.MOV.U32 R12, RZ, RZ, RZ ;  /* 0x000000ffff0c7224 */ /* 0x000fe200078e00ff */
[----:B------:R-:W-:Y:S01]  /*9320*/  UIMAD UR7, UR7, UR8, URZ ;  /* 0x00000008070772a4 */ /* 0x000fe2000f8e023f */
[----:B------:R-:W-:Y:S01]  /*9330*/  ULDC UR4, c[0x0][0x600] ;  /* 0x0001800000047ab9 */ /* 0x000fe20000000800 */
[----:B------:R-:W-:-:S02]  /*9340*/  ULOP3.LUT UR6, URZ, UR9, URZ, 0x33, !UPT ;  /* 0x000000093f067292 */ /* 0x000fc4000f8e333f */
[----:B------:R-:W-:Y:S01]  /*9350*/  UIADD3 UR4, UR4, -0x1, URZ ;  /* 0xffffffff04047890 */ /* 0x000fe2000fffe03f */
[----:B0-----:R-:W-:Y:S01]  /*9360*/  VIADD R0, R0, 0x3f ;  /* 0x0000003f00007836 */ /* 0x001fe20000000000 */
[----:B------:R-:W-:Y:S01]  /*9370*/  UIADD3 UR7, UR31, UR7, URZ ;  /* 0x000000071f077290 */ /* 0x000fe2000fffe03f */
[----:B------:R-:W-:-:S03]  /*9380*/  ULDC.64 UR38, c[0x0][0x198] ;  /* 0x0000660000267ab9 */ /* 0x000fc60000000a00 */
[----:B------:R-:W-:-:S04]  /*9390*/  SHF.R.S32.HI R3, RZ, 0x1f, R0 ;  /* 0x0000001fff037819 */ /* 0x000fc80000011400 */
[----:B------:R-:W-:Y:S01]  /*93a0*/  LEA.HI R3, R3, R0, RZ, 0x6 ;  /* 0x0000000003037211 */ /* 0x000fe200078f30ff */
[----:B------:R-:W-:-:S03]  /*93b0*/  IMAD.MOV.U32 R0, RZ, RZ, 0x1 ;  /* 0x00000001ff007424 */ /* 0x000fc600078e00ff */
[----:B------:R-:W-:-:S05]  /*93c0*/  SHF.R.S32.HI R3, RZ, 0x6, R3 ;  /* 0x00000006ff037819 */ /* 0x000fca0000011403 */
[----:B------:R-:W-:-:S07]  /*93d0*/  VIADD R10, R3, 0x1 ;  /* 0x00000001030a7836 */ /* 0x000fce0000000000 */
.L_x_302:
[----:B------:R-:W-:-:S03]  /*93e0*/  UMOV UR8, 0xffffffff ;  /* 0xffffffff00087882 */ /* 0x000fc60000000000 */
[----:B------:R-:W-:Y:S05]  /*93f0*/  BRA.DIV UR8, `(.L_x_291) ;  /* 0x0000001208147947 */ /* 0x000fea000b800000 */
[----:B------:R-:W-:-:S13]  /*9400*/  ELECT P6, URZ, PT ;  /* 0x00000000003f782f */ /* 0x000fda00038c0000 */
.L_x_315:
[----:B------:R-:W0:Y:S01]  /*9410*/  LDC R4, c[0x0][0x28c] ;  /* 0x0000a300ff047b82 */ /* 0x000e220000000800 */
[----:B------:R-:W-:Y:S01]  /*9420*/  BSSY B1, `(.L_x_292) ;  /* 0x0000043000017945 */ /* 0x000fe20003800000 */
[----:B0-----:R-:W-:-:S13]  /*9430*/  ISETP.LT.OR P6, PT, R4, 0x1, !P6 ;  /* 0x000000010400780c */ /* 0x001fda00077c1670 */
[----:B------:R-:W-:Y:S05]  /*9440*/  @P6 BRA `(.L_x_293) ;  /* 0x0000000400006947 */ /* 0x000fea0003800000 */
[----:B------:R-:W-:Y:S02]  /*9450*/  IMAD.SHL.U32 R15, R7, 0x80, RZ ;  /* 0x00000080070f7824 */ /* 0x000fe400078e00ff */
[----:B------:R-:W-:Y:S02]  /*9460*/  IMAD.SHL.U32 R18, R9, 0x100, RZ ;  /* 0x0000010009127824 */ /* 0x000fe400078e00ff */
[----:B------:R-:W-:Y:S02]  /*9470*/  IMAD.MOV.U32 R20, RZ, RZ, RZ ;  /* 0x000000ffff147224 */ /* 0x000fe400078e00ff */
[----:B------:R-:W-:Y:S02]  /*9480*/  IMAD.MOV.U32 R4, RZ, RZ, R10 ;  /* 0x000000ffff047224 */ /* 0x000fe400078e000a */
[----:B------:R-:W-:Y:S02]  /*9490*/  IMAD.MOV.U32 R5, RZ, RZ, R0 ;  /* 0x000000ffff057224 */ /* 0x000fe400078e0000 */
[----:B------:R-:W-:-:S07]  /*94a0*/  IMAD.MOV.U32 R6, RZ, RZ, R12 ;  /* 0x000000ffff067224 */ /* 0x000fce00078e000c */
.L_x_297:
[----:B------:R-:W0:Y:S01]  /*94b0*/  S2R R14, SR_CgaCtaId ;  /* 0x00000000000e7919 */ /* 0x000e220000008800 */
[----:B------:R-:W-:Y:S01]  /*94c0*/  MOV R7, 0x400 ;  /* 0x0000040000077802 */ /* 0x000fe20000000f00 */
[----:B------:R-:W1:Y:S03]  /*94d0*/  @!P2 LDC R9, c[0x0][0x500] ;  /* 0x00014000ff09ab82 */ /* 0x000e660000000800 */
[----:B0-----:R-:W-:Y:S02]  /*94e0*/  LEA R21, R14, R7, 0x18 ;  /* 0x000000070e157211 */ /* 0x001fe400078ec0ff */
[----:B------:R-:W-:-:S03]  /*94f0*/  SHF.L.U32 R7, R5, 0x1f, RZ ;  /* 0x0000001f05077819 */ /* 0x000fc600000006ff */
[----:B------:R-:W-:-:S04]  /*9500*/  IMAD R14, R6, 0x8, R21 ;  /* 0x00000008060e7824 */ /* 0x000fc800078e0215 */
[----:B------:R-:W0:Y:S02]  /*9510*/  SYNCS.PHASECHK.TRANS64.TRYWAIT P1, [R14+URZ+0x30], R7 ;  /* 0x000030070e0075a7 */ /* 0x000e24000802017f */
[----:B01----:R-:W-:Y:S05]  /*9520*/  @!P1 BRA `(.L_x_294) ;  /* 0x0000000c00e89947 */ /* 0x003fea0003800000 */
.L_x_316:
[----:B0-----:R-:W-:Y:S01]  /*9530*/  PRMT R7, R11, 0x9910, RZ ;  /* 0x000099100b077816 */ /* 0x001fe200000000ff */
[----:B------:R0:W-:Y:S03]  /*9540*/  @!P2 SYNCS.ARRIVE.TRANS64 RZ, [R14+URZ], R9 ;  /* 0x000000090effa9a7 */ /* 0x0001e6000800003f */
[----:B------:R-:W-:-:S13]  /*9550*/  ISETP.NE.AND P1, PT, R7, 0x2, PT ;  /* 0x000000020700780c */ /* 0x000fda0003f25270 */
[----:B0-----:R-:W-:Y:S05]  /*9560*/  @P1 BRA `(.L_x_295) ;  /* 0x0000000000041947 */ /* 0x001fea0003800000 */
[----:B------:R-:W-:Y:S01]  /*9570*/  BPT.TRAP 0x1 ;  /* 0x000000040000795c */ /* 0x000fe20000300000 */
.L_x_295:
[----:B------:R-:W-:Y:S05]  /*9580*/  @P0 BRA `(.L_x_296) ;  /* 0x0000000000040947 */ /* 0x000fea0003800000 */
[----:B------:R-:W-:Y:S01]  /*9590*/  BPT.TRAP 0x1 ;  /* 0x000000040000795c */ /* 0x000fe20000300000 */
.L_x_296:
[--C-:B------:R-:W-:Y:S01]  /*95a0*/  IMAD R7, R6, 0x8000, R21.reuse ;  /* 0x0000800006077824 */ /* 0x100fe200078e0215 */
[----:B------:R-:W-:Y:S01]  /*95b0*/  R2UR UR34, R20 ;  /* 0x00000000142272ca */ /* 0x000fe200000e0000 */
[----:B------:R-:W-:Y:S01]  /*95c0*/  IMAD R21, R6, 0x10000, R21 ;  /* 0x0001000006157824 */ /* 0x000fe200078e0215 */
[----:B------:R-:W-:Y:S01]  /*95d0*/  R2UR UR33, R14 ;  /* 0x000000000e2172ca */ /* 0x000fe200000e0000 */
[----:B------:R-:W-:Y:S01]  /*95e0*/  VIADD R4, R4, 0xffffffff ;  /* 0xffffffff04047836 */ /* 0x000fe20000000000 */
[----:B------:R-:W-:Y:S01]  /*95f0*/  R2UR UR24, R7 ;  /* 0x00000000071872ca */ /* 0x000fe200000e0000 */
[----:B------:R-:W-:Y:S01]  /*9600*/  UIADD3 UR14, UP0, UR38, 0xf0, URZ ;  /* 0x000000f0260e7890 */ /* 0x000fe2000ff1e03f */
[----:B------:R-:W-:Y:S01]  /*9610*/  R2UR UR8, R21 ;  /* 0x00000000150872ca */ /* 0x000fe200000e0000 */
[----:B------:R-:W-:Y:S01]  /*9620*/  UIADD3 UR40, UP1, UR38, 0x1f0, URZ ;  /* 0x000001f026287890 */ /* 0x000fe2000ff3e03f */
[----:B------:R-:W-:Y:S01]  /*9630*/  R2UR UR36, R8 ;  /* 0x00000000082472ca */ /* 0x000fe200000e0000 */
[----:B------:R-:W-:Y:S01]  /*9640*/  UIADD3.X UR15, URZ, UR39, URZ, UP0, !UPT ;  /* 0x000000273f0f7290 */ /* 0x000fe200087fe43f */
[----:B------:R-:W-:Y:S01]  /*9650*/  R2UR UR35, R15 ;  /* 0x000000000f2372ca */ /* 0x000fe200000e0000 */
[----:B------:R-:W-:Y:S01]  /*9660*/  UIADD3.X UR41, URZ, UR39, URZ, UP1, !UPT ;  /* 0x000000273f297290 */ /* 0x000fe20008ffe43f */
[----:B------:R-:W-:Y:S01]  /*9670*/  R2UR UR19, R18 ;  /* 0x00000000121372ca */ /* 0x000fe200000e0000 */
[----:B------:R-:W-:Y:S01]  /*9680*/  UIADD3 UR26, UR34, 0x20, URZ ;  /* 0x00000020221a7890 */ /* 0x000fe2000fffe03f */
[----:B------:R-:W-:Y:S01]  /*9690*/  ISETP.GT.AND P3, PT, R4, 0x1, PT ;  /* 0x000000010400780c */ /* 0x000fe20003f64270 */
[----:B------:R-:W-:Y:S01]  /*96a0*/  VIADD R6, R6, 0x1 ;  /* 0x0000000106067836 */ /* 0x000fe20000000000 */
[----:B------:R-:W-:Y:S01]  /*96b0*/  UMOV UR22, 0x0 ;  /* 0x0000000000167882 */ /* 0x000fe20000000000 */
[----:B------:R-:W-:Y:S01]  /*96c0*/  UIADD3 UR32, UR24, 0x180, URZ ;  /* 0x0000018018207890 */ /* 0x000fe2000fffe03f */
[----:B------:R-:W-:Y:S01]  /*96d0*/  VIADD R20, R20, 0x40 ;  /* 0x0000004014147836 */ /* 0x000fe20000000000 */
[----:B------:R-:W-:Y:S01]  /*96e0*/  UIADD3 UR24, UR24, 0x4180, URZ ;  /* 0x0000418018187890 */ /* 0x000fe2000fffe03f */
[----:B------:R-:W-:Y:S01]  /*96f0*/  ISETP.NE.AND P1, PT, R6, 0x6, PT ;  /* 0x000000060600780c */ /* 0x000fe20003f25270 */
[----:B------:R-:W-:-:S02]  /*9700*/  UIADD3 UR16, UR8, 0x30180, URZ ;  /* 0x0003018008107890 */ /* 0x000fc4000fffe03f */
[----:B------:R-:W-:Y:S01]  /*9710*/  UIADD3 UR8, UR8, 0x38180, URZ ;  /* 0x0003818008087890 */ /* 0x000fe2000fffe03f */
[----:B------:R-:W-:Y:S01]  /*9720*/  SEL R14, RZ, 0x1, P1 ;  /* 0x00000001ff0e7807 */ /* 0x000fe20000800000 */
[----:B------:R-:W-:Y:S01]  /*9730*/  UMOV UR23, 0x10000000 ;  /* 0x1000000000177882 */ /* 0x000fe20000000000 */
[----:B------:R-:W-:Y:S01]  /*9740*/  UMOV UR25, UR33 ;  /* 0x0000002100197c82 */ /* 0x000fe20008000000 */
[----:B------:R-:W-:Y:S01]  /*9750*/  UMOV UR28, UR36 ;  /* 0x00000024001c7c82 */ /* 0x000fe20008000000 */
[----:B------:R-:W-:Y:S01]  /*9760*/  UMOV UR27, UR35 ;  /* 0x00000023001b7c82 */ /* 0x000fe20008000000 */
[----:B------:R-:W-:Y:S01]  /*9770*/  UMOV UR17, UR33 ;  /* 0x0000002100117c82 */ /* 0x000fe20008000000 */
[----:B------:R-:W-:Y:S01]  /*9780*/  UMOV UR18, UR34 ;  /* 0x0000002200127c82 */ /* 0x000fe20008000000 */
[----:B------:R-:W-:Y:S01]  /*9790*/  UMOV UR20, UR36 ;  /* 0x0000002400147c82 */ /* 0x000fe20008000000 */
[----:B------:R0:W-:Y:S01]  /*97a0*/  UTMALDG.3D [UR32], [UR14], desc[UR22] ;  /* 0x000016200e0075b4 */ /* 0x0001e20008011000 */
[----:B------:R-:W-:Y:S01]  /*97b0*/  UMOV UR9, UR33 ;  /* 0x0000002100097c82 */ /* 0x000fe20008000000 */
[----:B------:R-:W-:Y:S01]  /*97c0*/  UMOV UR11, UR19 ;  /* 0x00000013000b7c82 */ /* 0x000fe20008000000 */
[----:B------:R-:W-:Y:S01]  /*97d0*/  UMOV UR12, UR36 ;  /* 0x00000024000c7c82 */ /* 0x000fe20008000000 */
[----:B------:R-:W-:Y:S01]  /*97e0*/  UMOV UR10, UR26 ;  /* 0x0000001a000a7c82 */ /* 0x000fe20008000000 */
[----:B------:R-:W-:-:S02]  /*97f0*/  LOP3.LUT R5, R5, R14, RZ, 0x3c, !PT ;  /* 0x0000000e05057212 */ /* 0x000fc400078e3cff */
[----:B------:R-:W-:Y:S01]  /*9800*/  SEL R6, R6, RZ, P1 ;  /* 0x000000ff06067207 */ /* 0x000fe20000800000 */
[----:B------:R0:W-:Y:S01]  /*9810*/  UTMALDG.3D [UR24], [UR14], desc[UR22] ;  /* 0x000016180e0075b4 */ /* 0x0001e20008011000 */
[----:B------:R0:W-:Y:S01]  /*9820*/  UTMALDG.3D [UR16], [UR40], desc[UR22] ;  /* 0x00001610280075b4 */ /* 0x0001e20008011000 */
[----:B------:R0:W-:Y:S02]  /*9830*/  UTMALDG.3D [UR8], [UR40], desc[UR22] ;  /* 0x00001608280075b4 */ /* 0x0001e40008011000 */
[----:B0-----:R-:W-:Y:S05]  /*9840*/  @P3 BRA `(.L_x_297) ;  /* 0xfffffffc00183947 */ /* 0x001fea000383ffff */
.L_x_293:
[----:B------:R-:W-:Y:S05]  /*9850*/  BSYNC B1 ;  /* 0x0000000000017941 */ /* 0x000fea0003800000 */
.L_x_292:
[----:B------:R-:W-:Y:S01]  /*9860*/  LOP3.LUT P3, RZ, R13, 0xff, RZ, 0xc0, !PT ;  /* 0x000000ff0dff7812 */ /* 0x000fe2000786c0ff */
[----:B------:R-:W-:Y:S01]  /*9870*/  IMAD.IADD R12, R3, 0x1, R12 ;  /* 0x00000001030c7824 */ /* 0x000fe200078e020c */
[----:B------:R-:W-:Y:S01]  /*9880*/  IADD3 R16, P4, R16, UR30, RZ ;  /* 0x0000001e10107c10 */ /* 0x000fe2000ff9e0ff */
[----:B------:R-:W-:Y:S01]  /*9890*/  ULDC.64 UR8, c[0x0][0x650] ;  /* 0x0001940000087ab9 */ /* 0x000fe20000000a00 */
[----:B------:R-:W-:Y:S01]  /*98a0*/  BSSY B1, `(.L_x_298) ;  /* 0x000006a000017945 */ /* 0x000fe20003800000 */
[----:B------:R-:W-:Y:S01]  /*98b0*/  IMAD.MOV.U32 R9, RZ, RZ, -0x1 ;  /* 0xffffffffff097424 */ /* 0x000fe200078e00ff */
[----:B------:R-:W-:Y:S01]  /*98c0*/  ISETP.GT.U32.AND P1, PT, R12, 0x5, PT ;  /* 0x000000050c00780c */ /* 0x000fe20003f24070 */
[----:B------:R-:W-:Y:S01]  /*98d0*/  IMAD.MOV.U32 R8, RZ, RZ, -0x1 ;  /* 0xffffffffff087424 */ /* 0x000fe200078e00ff */
[----:B------:R-:W-:Y:S02]  /*98e0*/  IADD3.X R17, R17, UR7, RZ, P4, !PT ;  /* 0x0000000711117c10 */ /* 0x000fe4000a7fe4ff */
[----:B------:R-:W-:-:S02]  /*98f0*/  ISETP.LT.U32.AND P1, PT, R3, 0x6, P1 ;  /* 0x000000060300780c */ /* 0x000fc40000f21070 */
[----:B------:R-:W-:Y:S01]  /*9900*/  PRMT R13, RZ, 0x7610, R13 ;  /* 0x00007610ff0d7816 */ /* 0x000fe2000000000d */
[----:B------:R-:W0:Y:S01]  /*9910*/  @P3 S2R R5, SR_CgaCtaId ;  /* 0x0000000000053919 */ /* 0x000e220000008800 */
[----:B------:R-:W-:-:S04]  /*9920*/  @P3 MOV R4, 0x400 ;  /* 0x0000040000043802 */ /* 0x000fc80000000f00 */
[----:B0-----:R-:W-:Y:S01]  /*9930*/  @P3 LEA R6, R5, R4, 0x18 ;  /* 0x0000000405063211 */ /* 0x001fe200078ec0ff */
[----:B------:R-:W-:-:S03]  /*9940*/  IMAD.WIDE.U32 R4, R12, -0x55555555, RZ ;  /* 0xaaaaaaab0c047825 */ /* 0x000fc600078e00ff */
[----:B------:R0:W-:Y:S01]  /*9950*/  @P3 SYNCS.ARRIVE.TRANS64.A1T0 RZ, [R6+URZ+0x78], RZ ;  /* 0x000078ff06ff39a7 */ /* 0x0001e2000810003f */
[----:B------:R-:W-:Y:S02]  /*9960*/  ISETP.GE.U32.AND P3, PT, R3, 0x6, PT ;  /* 0x000000060300780c */ /* 0x000fe40003f66070 */
[----:B------:R-:W-:Y:S02]  /*9970*/  SHF.R.U32.HI R7, RZ, 0x2, R5 ;  /* 0x00000002ff077819 */ /* 0x000fe40000011605 */
[----:B------:R-:W-:Y:S02]  /*9980*/  SEL R5, RZ, 0x1, !P1 ;  /* 0x00000001ff057807 */ /* 0x000fe40004800000 */
[----:B------:R-:W-:Y:S01]  /*9990*/  ISETP.GE.U32.AND P1, PT, R16, UR8, PT ;  /* 0x0000000810007c0c */ /* 0x000fe2000bf26070 */
[----:B------:R-:W-:Y:S01]  /*99a0*/  IMAD R12, R7, -0x6, R12 ;  /* 0xfffffffa070c7824 */ /* 0x000fe200078e020c */
[----:B------:R-:W-:Y:S02]  /*99b0*/  LOP3.LUT R0, R0, R5, RZ, 0x3c, !PT ;  /* 0x0000000500007212 */ /* 0x000fe400078e3cff */
[----:B------:R-:W-:-:S02]  /*99c0*/  ISETP.GE.U32.AND.EX P1, PT, R17, UR9, PT, P1 ;  /* 0x0000000911007c0c */ /* 0x000fc4000bf26110 */
[----:B------:R-:W-:Y:S02]  /*99d0*/  PRMT R4, RZ, 0x7610, R4 ;  /* 0x00007610ff047816 */ /* 0x000fe40000000004 */
[----:B------:R-:W-:Y:S01]  /*99e0*/  @P3 LOP3.LUT R0, R0, 0x1, R7, 0x78, !PT ;  /* 0x0000000100003812 */ /* 0x000fe200078e7807 */
[----:B------:R-:W-:-:S08]  /*99f0*/  IMAD.MOV.U32 R7, RZ, RZ, -0x1 ;  /* 0xffffffffff077424 */ /* 0x000fd000078e00ff */
[----:B0-----:R-:W-:Y:S05]  /*9a00*/  @P1 BRA `(.L_x_299) ;  /* 0x00000004004c1947 */ /* 0x001fea0003800000 */
[----:B------:R-:W-:Y:S01]  /*9a10*/  ULDC.64 UR8, c[0x0][0x628] ;  /* 0x00018a0000087ab9 */ /* 0x000fe20000000a00 */
[----:B------:R-:W0:Y:S01]  /*9a20*/  S2R R15, SR_CTAID.X ;  /* 0x00000000000f7919 */ /* 0x000e220000002500 */
[----:B------:R-:W-:Y:S01]  /*9a30*/  ISETP.NE.U32.AND P1, PT, RZ, UR8, PT ;  /* 0x00000008ff007c0c */ /* 0x000fe2000bf25070 */
[----:B------:R-:W-:Y:S01]  /*9a40*/  ULDC UR11, c[0x0][0x630] ;  /* 0x00018c00000b7ab9 */ /* 0x000fe20000000800 */
[----:B------:R-:W-:Y:S01]  /*9a50*/  IMAD.MOV.U32 R4, RZ, RZ, R16 ;  /* 0x000000ffff047224 */ /* 0x000fe200078e0010 */
[----:B------:R-:W1:Y:S01]  /*9a60*/  S2R R14, SR_CTAID.Y ;  /* 0x00000000000e7919 */ /* 0x000e620000002600 */
[----:B------:R-:W-:Y:S01]  /*9a70*/  ISETP.NE.AND.EX P1, PT, RZ, UR9, PT, P1 ;  /* 0x00000009ff007c0c */ /* 0x000fe2000bf25310 */
[----:B------:R-:W-:-:S12]  /*9a80*/  IMAD.MOV.U32 R5, RZ, RZ, R17 ;  /* 0x000000ffff057224 */ /* 0x000fd800078e0011 */
[----:B------:R-:W-:Y:S05]  /*9a90*/  @!P1 BRA `(.L_x_300) ;  /* 0x0000000000289947 */ /* 0x000fea0003800000 */
[----:B------:R-:W-:Y:S02]  /*9aa0*/  ULDC UR10, c[0x0][0x634] ;  /* 0x00018d00000a7ab9 */ /* 0x000fe40000000800 */
[----:B------:R-:W-:-:S05]  /*9ab0*/  IADD3 R9, P1, R16, UR10, RZ ;  /* 0x0000000a10097c10 */ /* 0x000fca000ff3e0ff */
[----:B------:R-:W-:-:S04]  /*9ac0*/  IMAD.X R21, RZ, RZ, R17, P1 ;  /* 0x000000ffff157224 */ /* 0x000fc800008e0611 */
[----:B------:R-:W-:-:S04]  /*9ad0*/  IMAD.WIDE.U32 R6, R21, UR8, RZ ;  /* 0x0000000815067c25 */ /* 0x000fc8000f8e00ff */
[----:B------:R-:W-:-:S04]  /*9ae0*/  IMAD.WIDE.U32 R6, P1, R9, UR9, R6 ;  /* 0x0000000909067c25 */ /* 0x000fc8000f820006 */
[----:B------:R-:W-:-:S04]  /*9af0*/  IMAD.WIDE.U32 R8, R9, UR8, RZ ;  /* 0x0000000809087c25 */ /* 0x000fc8000f8e00ff */
[----:B------:R-:W-:Y:S01]  /*9b00*/  IMAD.X R5, RZ, RZ, RZ, P1 ;  /* 0x000000ffff057224 */ /* 0x000fe200008e06ff */
[----:B------:R-:W-:Y:S01]  /*9b10*/  IADD3 RZ, P1, R9, R6, RZ ;  /* 0x0000000609ff7210 */ /* 0x000fe20007f3e0ff */
[----:B------:R-:W-:-:S04]  /*9b20*/  IMAD.MOV.U32 R4, RZ, RZ, R7 ;  /* 0x000000ffff047224 */ /* 0x000fc800078e0007 */
[----:B------:R-:W-:-:S08]  /*9b30*/  IMAD.WIDE.U32.X R4, R21, UR9, R4, P1 ;  /* 0x0000000915047c25 */ /* 0x000fd000088e0404 */
.L_x_300:
[--C-:B------:R-:W-:Y:S01]  /*9b40*/  SHF.R.U64 R8, R4, UR11, R5.reuse ;  /* 0x0000000b04087c19 */ /* 0x100fe20008001205 */
[----:B------:R-:W-:Y:S01]  /*9b50*/  ULDC.64 UR8, c[0x0][0x620] ;  /* 0x0001880000087ab9 */ /* 0x000fe20000000a00 */
[----:B------:R-:W-:Y:S01]  /*9b60*/  SHF.R.U32.HI R4, RZ, UR11, R5 ;  /* 0x0000000bff047c19 */ /* 0x000fe20008011605 */
[----:B------:R-:W2:Y:S01]  /*9b70*/  LDC R24, c[0x0][0x144] ;  /* 0x00005100ff187b82 */ /* 0x000ea20000000800 */
[----:B------:R-:W-:Y:S01]  /*9b80*/  IADD3 R7, P1, RZ, -R8, RZ ;  /* 0x80000008ff077210 */ /* 0x000fe20007f3e0ff */
[----:B------:R-:W-:Y:S01]  /*9b90*/  ULDC.64 UR12, c[0x0][0x640] ;  /* 0x00019000000c7ab9 */ /* 0x000fe20000000a00 */
[----:B0-----:R-:W-:Y:S01]  /*9ba0*/  I2FP.F32.U32 R9, R15 ;  /* 0x0000000f00097245 */ /* 0x001fe20000201000 */
[----:B------:R-:W-:Y:S02]  /*9bb0*/  ULDC UR10, c[0x0][0x608] ;  /* 0x00018200000a7ab9 */ /* 0x000fe40000000800 */
[----:B------:R-:W-:Y:S01]  /*9bc0*/  IMAD.X R4, RZ, RZ, ~R4, P1 ;  /* 0x000000ffff047224 */ /* 0x000fe200008e0e04 */
[----:B------:R-:W-:Y:S01]  /*9bd0*/  ISETP.NE.U32.AND P1, PT, RZ, UR12, PT ;  /* 0x0000000cff007c0c */ /* 0x000fe2000bf25070 */
[----:B------:R-:W0:Y:S02]  /*9be0*/  LDC R21, c[0x0][0x148] ;  /* 0x00005200ff157b82 */ /* 0x000e240000000800 */
[----:B------:R-:W-:Y:S01]  /*9bf0*/  IMAD R6, R4, UR8, RZ ;  /* 0x0000000804067c24 */ /* 0x000fe2000f8e02ff */
[----:B------:R-:W-:Y:S01]  /*9c00*/  ISETP.NE.AND.EX P1, PT, RZ, UR13, PT, P1 ;  /* 0x0000000dff007c0c */ /* 0x000fe2000bf25310 */
[----:B------:R-:W-:Y:S01]  /*9c10*/  IMAD.WIDE.U32 R4, R7, UR8, R16 ;  /* 0x0000000807047c25 */ /* 0x000fe2000f8e0010 */
[----:B------:R-:W-:-:S03]  /*9c20*/  ULDC UR8, c[0x0][0x150] ;  /* 0x0000540000087ab9 */ /* 0x000fc60000000800 */
[----:B------:R-:W-:Y:S02]  /*9c30*/  IMAD R7, R7, UR9, R6 ;  /* 0x0000000907077c24 */ /* 0x000fe4000f8e0206 */
[----:B------:R-:W-:Y:S01]  /*9c40*/  FMUL R6, R9, UR8 ;  /* 0x0000000809067c20 */ /* 0x000fe20008400000 */
[----:B------:R-:W-:Y:S01]  /*9c50*/  ULDC UR8, c[0x0][0x618] ;  /* 0x0001860000087ab9 */ /* 0x000fe20000000800 */
[----:B------:R-:W-:Y:S01]  /*9c60*/  ULDC UR9, c[0x0][0x154] ;  /* 0x0000550000097ab9 */ /* 0x000fe20000000800 */
[----:B------:R-:W-:-:S03]  /*9c70*/  IMAD.IADD R5, R5, 0x1, R7 ;  /* 0x0000000105057824 */ /* 0x000fc600078e0207 */
[----:B------:R-:W3:Y:S02]  /*9c80*/  F2I.U32.TRUNC.NTZ R6, R6 ;  /* 0x0000000600067305 */ /* 0x000ee4000020f000 */
[----:B------:R-:W-:Y:S02]  /*9c90*/  SHF.R.U64 R9, R4, UR8, R5 ;  /* 0x0000000804097c19 */ /* 0x000fe40008001205 */
[----:B-1----:R-:W-:-:S05]  /*9ca0*/  I2FP.F32.U32 R4, R14 ;  /* 0x0000000e00047245 */ /* 0x002fca0000201000 */
[----:B------:R-:W-:Y:S01]  /*9cb0*/  FMUL R22, R4, UR9 ;  /* 0x0000000904167c20 */ /* 0x000fe20008400000 */
[----:B------:R-:W-:Y:S01]  /*9cc0*/  SHF.R.U32.HI R4, RZ, UR8, R5 ;  /* 0x00000008ff047c19 */ /* 0x000fe20008011605 */
[----:B------:R-:W-:-:S03]  /*9cd0*/  ULDC UR8, c[0x0][0x658] ;  /* 0x0001960000087ab9 */ /* 0x000fc60000000800 */
[--C-:B------:R-:W-:Y:S01]  /*9ce0*/  SHF.R.U64 R20, R9, UR10, R4.reuse ;  /* 0x0000000a09147c19 */ /* 0x100fe20008001204 */
[----:B------:R-:W1:Y:S01]  /*9cf0*/  F2I.U32.TRUNC.NTZ R22, R22 ;  /* 0x0000001600167305 */ /* 0x000e62000020f000 */
[----:B------:R-:W-:Y:S01]  /*9d00*/  SHF.R.U32.HI R5, RZ, UR10, R4 ;  /* 0x0000000aff057c19 */ /* 0x000fe20008011604 */
[----:B---3--:R-:W-:-:S03]  /*9d10*/  IMAD.MOV R6, RZ, RZ, -R6 ;  /* 0x000000ffff067224 */ /* 0x008fc600078e0a06 */
[----:B------:R-:W-:Y:S01]  /*9d20*/  SHF.R.U64 R18, R20, UR8, R5 ;  /* 0x0000000814127c19 */ /* 0x000fe20008001205 */
[----:B--2---:R-:W-:Y:S01]  /*9d30*/  IMAD R15, R24, R6, R15 ;  /* 0x00000006180f7224 */ /* 0x004fe200078e020f */
[----:B------:R-:W-:-:S03]  /*9d40*/  SHF.R.U32.HI R23, RZ, UR8, R5 ;  /* 0x00000008ff177c19 */ /* 0x000fc60008011605 */
[----:B------:R-:W-:Y:S02]  /*9d50*/  IMAD.MOV.U32 R4, RZ, RZ, R18 ;  /* 0x000000ffff047224 */ /* 0x000fe400078e0012 */
[----:B------:R-:W-:Y:S01]  /*9d60*/  IMAD.MOV.U32 R5, RZ, RZ, R23 ;  /* 0x000000ffff057224 */ /* 0x000fe200078e0017 */
[----:B-1----:R-:W-:Y:S06]  /*9d70*/  @!P1 BRA `(.L_x_301) ;  /* 0x0000000000289947 */ /* 0x002fec0003800000 */
[----:B------:R-:W-:Y:S02]  /*9d80*/  ULDC UR8, c[0x0][0x64c] ;  /* 0x0001930000087ab9 */ /* 0x000fe40000000800 */
[----:B------:R-:W-:-:S05]  /*9d90*/  IADD3 R5, P1, R18, UR8, RZ ;  /* 0x0000000812057c10 */ /* 0x000fca000ff3e0ff */
[----:B------:R-:W-:-:S04]  /*9da0*/  IMAD.X R23, RZ, RZ, R23, P1 ;  /* 0x000000ffff177224 */ /* 0x000fc800008e0617 */
[----:B------:R-:W-:-:S04]  /*9db0*/  IMAD.WIDE.U32 R6, R23, UR12, RZ ;  /* 0x0000000c17067c25 */ /* 0x000fc8000f8e00ff */
[----:B------:R-:W-:-:S04]  /*9dc0*/  IMAD.WIDE.U32 R6, P1, R5, UR13, R6 ;  /* 0x0000000d05067c25 */ /* 0x000fc8000f820006 */
[----:B------:R-:W-:-:S04]  /*9dd0*/  IMAD.WIDE.U32 R4, R5, UR12, RZ ;  /* 0x0000000c05047c25 */ /* 0x000fc8000f8e00ff */
[----:B------:R-:W-:Y:S01]  /*9de0*/  IMAD.MOV.U32 R4, RZ, RZ, R7 ;  /* 0x000000ffff047224 */ /* 0x000fe200078e0007 */
[----:B------:R-:W-:Y:S01]  /*9df0*/  IADD3 RZ, P3, R5, R6, RZ ;  /* 0x0000000605ff7210 */ /* 0x000fe20007f7e0ff */
[----:B------:R-:W-:-:S04]  /*9e00*/  IMAD.X R5, RZ, RZ, RZ, P1 ;  /* 0x000000ffff057224 */ /* 0x000fc800008e06ff */
[----:B------:R-:W-:-:S08]  /*9e10*/  IMAD.WIDE.U32.X R4, R23, UR13, R4, P3 ;  /* 0x0000000d17047c25 */ /* 0x000fd000098e0404 */
.L_x_301:
[----:B------:R-:W-:Y:S01]  /*9e20*/  ISETP.NE.AND P1, PT, R2, 0x1, PT ;  /* 0x000000010200780c */ /* 0x000fe20003f25270 */
[----:B------:R-:W-:Y:S01]  /*9e30*/  ULDC UR8, c[0x0][0x648] ;  /* 0x0001920000087ab9 */ /* 0x000fe20000000800 */
[----:B------:R-:W-:Y:S01]  /*9e40*/  LOP3.LUT R20, R20, UR6, RZ, 0xc0, !PT ;  /* 0x0000000614147c12 */ /* 0x000fe2000f8ec0ff */
[----:B------:R-:W-:Y:S01]  /*9e50*/  IMAD.MOV R22, RZ, RZ, -R22 ;  /* 0x000000ffff167224 */ /* 0x000fe200078e0a16 */
[----:B------:R-:W-:Y:S01]  /*9e60*/  SHF.R.U64 R5, R4, UR8, R5 ;  /* 0x0000000804057c19 */ /* 0x000fe20008001205 */
[----:B------:R-:W-:Y:S01]  /*9e70*/  ULDC UR8, c[0x0][0x638] ;  /* 0x00018e0000087ab9 */ /* 0x000fe20000000800 */
[----:B------:R-:W-:Y:S01]  /*9e80*/  LOP3.LUT R9, R9, UR4, RZ, 0xc0, !PT ;  /* 0x0000000409097c12 */ /* 0x000fe2000f8ec0ff */
[----:B------:R-:W-:Y:S01]  /*9e90*/  ULDC UR9, c[0x0][0x610] ;  /* 0x0001840000097ab9 */ /* 0x000fe20000000800 */
[----:B------:R-:W-:Y:S02]  /*9ea0*/  IMAD.MOV.U32 R4, RZ, RZ, 0x1 ;  /* 0x00000001ff047424 */ /* 0x000fe400078e00ff */
[----:B------:R-:W-:-:S02]  /*9eb0*/  IMAD.MOV R7, RZ, RZ, -R5 ;  /* 0x000000ffff077224 */ /* 0x000fc400078e0a05 */
[----:B------:R-:W-:Y:S02]  /*9ec0*/  IMAD R20, R5, UR5, R20 ;  /* 0x0000000505147c24 */ /* 0x000fe4000f8e0214 */
[----:B0-----:R-:W-:Y:S02]  /*9ed0*/  @P1 IMAD R15, R21, R22, R14 ;  /* 0x00000016150f1224 */ /* 0x001fe400078e020e */
[----:B------:R-:W-:Y:S01]  /*9ee0*/  IMAD R18, R7, UR8, R18 ;  /* 0x0000000807127c24 */ /* 0x000fe2000f8e0212 */
[----:B------:R-:W-:Y:S01]  /*9ef0*/  ULDC UR8, c[0x0][0x600] ;  /* 0x0001800000087ab9 */ /* 0x000fe20000000800 */
[----:B------:R-:W-:Y:S02]  /*9f00*/  IMAD R15, R20, UR9, R15 ;  /* 0x00000009140f7c24 */ /* 0x000fe4000f8e020f */
[----:B------:R-:W-:-:S05]  /*9f10*/  IMAD R18, R18, UR8, R9 ;  /* 0x0000000812127c24 */ /* 0x000fca000f8e0209 */
[----:B------:R-:W-:Y:S02]  /*9f20*/  SEL R9, R18, R15, !P1 ;  /* 0x0000000f12097207 */ /* 0x000fe40004800000 */
[----:B------:R-:W-:-:S07]  /*9f30*/  SEL R7, R15, R18, !P1 ;  /* 0x000000120f077207 */ /* 0x000fce0004800000 */
.L_x_299:
[----:B------:R-:W-:Y:S05]  /*9f40*/  BSYNC B1 ;  /* 0x0000000000017941 */ /* 0x000fea0003800000 */
.L_x_298:
[----:B------:R-:W-:-:S13]  /*9f50*/  LOP3.LUT P1, RZ, R4, 0xff, RZ, 0xc0, !PT ;  /* 0x000000ff04ff7812 */ /* 0x000fda000782c0ff */
[----:B------:R-:W-:Y:S05]  /*9f60*/  @P1 BRA `(.L_x_302) ;  /* 0xfffffff4001c1947 */ /* 0x000fea000383ffff */
[----:B------:R-:W-:Y:S05]  /*9f70*/  BSYNC B0 ;  /* 0x0000000000007941 */ /* 0x000fea0003800000 */
.L_x_290:
[----:B------:R-:W-:-:S03]  /*9f80*/  UMOV UR8, 0xffffffff ;  /* 0xffffffff00087882 */ /* 0x000fc60000000000 */
[----:B------:R-:W-:Y:S05]  /*9f90*/  BRA.DIV UR8, `(.L_x_303) ;  /* 0x0000000608607947 */ /* 0x000fea000b800000 */
[----:B------:R-:W-:-:S13]  /*9fa0*/  ELECT P6, URZ, PT ;  /* 0x00000000003f782f */ /* 0x000fda00038c0000 */
.L_x_319:
[----:B------:R-:W-:Y:S04]  /*9fb0*/  BSSY B0, `(.L_x_304) ;  /* 0x000003d000007945 */ /* 0x000fe80003800000 */
[----:B------:R-:W-:Y:S05]  /*9fc0*/  @!P6 BRA `(.L_x_305) ;  /* 0x0000000000ece947 */ /* 0x000fea0003800000 */
[----:B------:R-:W-:-:S04]  /*9fd0*/  LOP3.LUT R19, R19, 0x2, RZ, 0xfc, !PT ;  /* 0x0000000213137812 */ /* 0x000fc800078efcff */
[----:B------:R-:W-:-:S13]  /*9fe0*/  ISETP.NE.AND P0, PT, R19, 0x3, PT ;  /* 0x000000031300780c */ /* 0x000fda0003f05270 */
[----:B------:R-:W-:Y:S05]  /*9ff0*/  @!P0 BRA `(.L_x_306) ;  /* 0x0000000000048947 */ /* 0x000fea0003800000 */
[----:B------:R-:W-:Y:S01]  /*a000*/  BPT.TRAP 0x1 ;  /* 0x000000040000795c */ /* 0x000fe20000300000 */
.L_x_306:
[----:B------:R-:W0:Y:S01]  /*a010*/  S2R R3, SR_CgaCtaId ;  /* 0x0000000000037919 */ /* 0x000e220000008800 */
[----:B------:R-:W-:-:S04]  /*a020*/  MOV R2, 0x400 ;  /* 0x0000040000027802 */ /* 0x000fc80000000f00 */
[----:B0-----:R-:W-:Y:S02]  /*a030*/  LEA R3, R3, R2, 0x18 ;  /* 0x0000000203037211 */ /* 0x001fe400078ec0ff */
[----:B------:R-:W-:-:S03]  /*a040*/  SHF.L.U32 R2, R0, 0x1f, RZ ;  /* 0x0000001f00027819 */ /* 0x000fc600000006ff */
[----:B------:R-:W-:-:S04]  /*a050*/  VIADD R3, R3, 0x30 ;  /* 0x0000003003037836 */ /* 0x000fc80000000000 */
[C---:B------:R-:W-:Y:S02]  /*a060*/  IMAD R7, R12.reuse, 0x8, R3 ;  /* 0x000000080c077824 */ /* 0x040fe400078e0203 */
[----:B------:R-:W-:Y:S02]  /*a070*/  VIADD R12, R12, 0x1 ;  /* 0x000000010c0c7836 */ /* 0x000fe40000000000 */
[----:B------:R-:W0:Y:S03]  /*a080*/  SYNCS.PHASECHK.TRANS64.TRYWAIT P0, [R7+URZ], R2 ;  /* 0x00000002070075a7 */ /* 0x000e26000800017f */
[----:B------:R-:W-:-:S04]  /*a090*/  ISETP.NE.AND P1, PT, R12, 0x6, PT ;  /* 0x000000060c00780c */ /* 0x000fc80003f25270 */
[----:B------:R-:W-:Y:S02]  /*a0a0*/  SEL R5, RZ, 0x1, P1 ;  /* 0x00000001ff057807 */ /* 0x000fe40000800000 */
[----:B------:R-:W-:Y:S02]  /*a0b0*/  SEL R12, R12, RZ, P1 ;  /* 0x000000ff0c0c7207 */ /* 0x000fe40000800000 */
[----:B------:R-:W-:-:S03]  /*a0c0*/  LOP3.LUT R5, R0, R5, RZ, 0x3c, !PT ;  /* 0x0000000500057212 */ /* 0x000fc600078e3cff */
[----:B------:R-:W-:Y:S01]  /*a0d0*/  IMAD R9, R12, 0x8, R3 ;  /* 0x000000080c097824 */ /* 0x000fe200078e0203 */
[----:B------:R-:W-:Y:S01]  /*a0e0*/  SHF.L.U32 R4, R5, 0x1f, RZ ;  /* 0x0000001f05047819 */ /* 0x000fe200000006ff */
[----:B0-----:R-:W-:Y:S06]  /*a0f0*/  @!P0 BRA `(.L_x_307) ;  /* 0x0000000400288947 */ /* 0x001fec0003800000 */
.L_x_320:
[----:B------:R-:W1:Y:S01]  /*a100*/  SYNCS.PHASECHK.TRANS64.TRYWAIT P0, [R9+URZ], R4 ;  /* 0x00000004090075a7 */ /* 0x000e62000800017f */
[----:B------:R-:W-:-:S05]  /*a110*/  VIADD R0, R12, 0x1 ;  /* 0x000000010c007836 */ /* 0x000fca0000000000 */
[----:B------:R-:W-:-:S04]  /*a120*/  ISETP.NE.AND P1, PT, R0, 0x6, PT ;  /* 0x000000060000780c */ /* 0x000fc80003f25270 */
[----:B0-----:R-:W-:Y:S02]  /*a130*/  SEL R2, RZ, 0x1, P1 ;  /* 0x00000001ff027807 */ /* 0x001fe40000800000 */
[----:B------:R-:W-:Y:S02]  /*a140*/  SEL R0, R0, RZ, P1 ;  /* 0x000000ff00007207 */ /* 0x000fe40000800000 */
[----:B------:R-:W-:-:S03]  /*a150*/  LOP3.LUT R7, R5, R2, RZ, 0x3c, !PT ;  /* 0x0000000205077212 */ /* 0x000fc600078e3cff */
[----:B------:R-:W-:Y:S01]  /*a160*/  IMAD R6, R0, 0x8, R3 ;  /* 0x0000000800067824 */ /* 0x000fe200078e0203 */
[----:B------:R-:W-:Y:S01]  /*a170*/  SHF.L.U32 R5, R7, 0x1f, RZ ;  /* 0x0000001f07057819 */ /* 0x000fe200000006ff */
[----:B-1----:R-:W-:Y:S06]  /*a180*/  @!P0 BRA `(.L_x_308) ;  /* 0x0000000400188947 */ /* 0x002fec0003800000 */
.L_x_321:
[----:B------:R-:W1:Y:S01]  /*a190*/  SYNCS.PHASECHK.TRANS64.TRYWAIT P0, [R6+URZ], R5 ;  /* 0x00000005060075a7 */ /* 0x000e62000800017f */
[----:B------:R-:W-:-:S05]  /*a1a0*/  VIADD R0, R0, 0x1 ;  /* 0x0000000100007836 */ /* 0x000fca0000000000 */
[----:B------:R-:W-:-:S04]  /*a1b0*/  ISETP.NE.AND P1, PT, R0, 0x6, PT ;  /* 0x000000060000780c */ /* 0x000fc80003f25270 */
[----:B------:R-:W-:Y:S02]  /*a1c0*/  SEL R2, RZ, 0x1, P1 ;  /* 0x00000001ff027807 */ /* 0x000fe40000800000 */
[----:B------:R-:W-:Y:S02]  /*a1d0*/  SEL R0, R0, RZ, P1 ;  /* 0x000000ff00007207 */ /* 0x000fe40000800000 */
[----:B------:R-:W-:-:S03]  /*a1e0*/  LOP3.LUT R7, R7, R2, RZ, 0x3c, !PT ;  /* 0x0000000207077212 */ /* 0x000fc600078e3cff */
[----:B0-----:R-:W-:Y:S01]  /*a1f0*/  IMAD R9, R0, 0x8, R3 ;  /* 0x0000000800097824 */ /* 0x001fe200078e0203 */
[----:B------:R-:W-:Y:S01]  /*a200*/  SHF.L.U32 R4, R7, 0x1f, RZ ;  /* 0x0000001f07047819 */ /* 0x000fe200000006ff */
[----:B-1----:R-:W-:Y:S06]  /*a210*/  @!P0 BRA `(.L_x_309) ;  /* 0x0000000400088947 */ /* 0x002fec0003800000 */
.L_x_322:
        /* <DEDUP_REMOVED lines=9> */
.L_x_323:
[----:B------:R-:W1:Y:S01]  /*a2b0*/  SYNCS.PHASECHK.TRANS64.TRYWAIT P0, [R6+URZ], R5 ;  /* 0x00000005060075a7 */ /* 0x000e62000800017f */
[----:B------:R-:W-:-:S05]  /*a2c0*/  VIADD R0, R0, 0x1 ;  /* 0x0000000100007836 */ /* 0x000fca0000000000 */
[----:B------:R-:W-:-:S04]  /*a2d0*/  ISETP.NE.AND P1, PT, R0, 0x6, PT ;  /* 0x000000060000780c */ /* 0x000fc80003f25270 */
[----:B------:R-:W-:Y:S02]  /*a2e0*/  SEL R2, RZ, 0x1, P1 ;  /* 0x00000001ff027807 */ /* 0x000fe40000800000 */
[----:B------:R-:W-:Y:S02]  /*a2f0*/  SEL R0, R0, RZ, P1 ;  /* 0x000000ff00007207 */ /* 0x000fe40000800000 */
[----:B------:R-:W-:Y:S01]  /*a300*/  LOP3.LUT R2, R7, R2, RZ, 0x3c, !PT ;  /* 0x0000000207027212 */ /* 0x000fe200078e3cff */
[----:B-1----:R-:W-:Y:S06]  /*a310*/  @!P0 BRA `(.L_x_311) ;  /* 0x0000000000f08947 */ /* 0x002fec0003800000 */
.L_x_324:
[----:B------:R-:W-:Y:S01]  /*a320*/  IMAD R3, R0, 0x8, R3 ;  /* 0x0000000800037824 */ /* 0x000fe200078e0203 */
[----:B------:R-:W-:-:S07]  /*a330*/  SHF.L.U32 R0, R2, 0x1f, RZ ;  /* 0x0000001f02007819 */ /* 0x000fce00000006ff */
.L_x_312:
[----:B--2---:R2:W3:Y:S02]  /*a340*/  SYNCS.PHASECHK.TRANS64.TRYWAIT P0, [R3+URZ], R0 ;  /* 0x00000000030075a7 */ /* 0x0044e4000800017f */
[----:B---3--:R-:W-:Y:S05]  /*a350*/  @!P0 NANOSLEEP.SYNCS 0x989680 ;  /* 0x009896800000895d */ /* 0x008fea0003900000 */
[----:B------:R-:W3:Y:S02]  /*a360*/  @!P0 SYNCS.PHASECHK.TRANS64 P0, [R3+URZ], R0 ;  /* 0x00000000030085a7 */ /* 0x000ee4000800007f */
[----:B---3--:R-:W-:Y:S05]  /*a370*/  @!P0 BRA `(.L_x_312) ;  /* 0xfffffffc00f08947 */ /* 0x008fea000383ffff */
.L_x_305:
[----:B------:R-:W-:Y:S05]  /*a380*/  BSYNC B0 ;  /* 0x0000000000007941 */ /* 0x000fea0003800000 */
.L_x_304:
[----:B------:R-:W-:Y:S05]  /*a390*/  EXIT ;  /* 0x000000000000794d */ /* 0x000fea0003800000 */
.L_x_17:
[----:B---3--:R3:W4:Y:S02]  /*a3a0*/  SYNCS.PHASECHK.TRANS64.TRYWAIT P1, [R3+URZ], R0 ;  /* 0x00000000030075a7 */ /* 0x008724000802017f */
[----:B----4-:R-:W-:Y:S05]  /*a3b0*/  @!P1 NANOSLEEP.SYNCS 0x989680 ;  /* 0x009896800000995d */ /* 0x010fea0003900000 */
[----:B------:R-:W4:Y:S02]  /*a3c0*/  @!P1 SYNCS.PHASECHK.TRANS64 P1, [R3+URZ], R0 ;  /* 0x00000000030095a7 */ /* 0x000f24000802007f */
[----:B----4-:R-:W-:Y:S05]  /*a3d0*/  @!P1 BRA `(.L_x_17) ;  /* 0xfffffffc00f09947 */ /* 0x010fea000383ffff */
[----:B------:R-:W-:Y:S05]  /*a3e0*/  BRA `(.L_x_16) ;  /* 0xffffff6c00987947 */ /* 0x000fea000383ffff */
.L_x_22:
[----:B-1----:R-:W-:-:S04]  /*a3f0*/  IMAD.U32 R4, RZ, RZ, UR9 ;  /* 0x00000009ff047e24 */ /* 0x002fc8000f8e00ff */
[----:B------:R1:W2:Y:S03]  /*a400*/  SYNCS.PHASECHK.TRANS64.TRYWAIT P1, [R4+URZ], R3 ;  /* 0x00000003040075a7 */ /* 0x0002a6000802017f */
[----:B--2---:R-:W-:Y:S05]  /*a410*/  @!P1 NANOSLEEP.SYNCS 0x989680 ;  /* 0x009896800000995d */ /* 0x004fea0003900000 */
[----:B------:R-:W2:Y:S02]  /*a420*/  @!P1 SYNCS.PHASECHK.TRANS64 P1, [R4+URZ], R3 ;  /* 0x00000003040095a7 */ /* 0x000ea4000802007f */
[----:B--2---:R-:W-:Y:S05]  /*a430*/  @!P1 BRA `(.L_x_22) ;  /* 0xfffffffc00ec9947 */ /* 0x004fea000383ffff */
[----:B------:R-:W-:Y:S05]  /*a440*/  BRA `(.L_x_21) ;  /* 0xffffff7400047947 */ /* 0x000fea000383ffff */
.L_x_291:
[----:B------:R-:W-:Y:S01]  /*a450*/  BSSY B1, `(.L_x_313) ;  /* 0x0000006000017945 */ /* 0x000fe20003800000 */
[----:B------:R-:W-:-:S07]  /*a460*/  IMAD.MOV.U32 R15, RZ, RZ, -0x1 ;  /* 0xffffffffff0f7424 */ /* 0x000fce00078e00ff */
[----:B------:R-:W-:Y:S05]  /*a470*/  WARPSYNC.COLLECTIVE R15, `(.L_x_314) ;  /* 0x000000000f0c7348 */ /* 0x000fea0003c00000 */
[----:B------:R-:W-:Y:S02]  /*a480*/  ELECT P6, UR62, PT ;  /* 0x00000000003e782f */ /* 0x000fe400038c0000 */
[----:B------:R-:W-:Y:S01]  /*a490*/  MOV R14, UR62 ;  /* 0x0000003e000e7c02 */ /* 0x000fe20008000f00 */
[----:B------:R-:W-:Y:S10]  /*a4a0*/  ENDCOLLECTIVE ;  /* 0x000000000000791b */ /* 0x000ff40003800000 */
.L_x_314:
[----:B------:R-:W-:Y:S05]  /*a4b0*/  BSYNC B1 ;  /* 0x0000000000017941 */ /* 0x000fea0003800000 */
.L_x_313:
[----:B------:R-:W-:Y:S05]  /*a4c0*/  BRA `(.L_x_315) ;  /* 0xffffffec00d07947 */ /* 0x000fea000383ffff */
.L_x_294:
[----:B0-----:R0:W1:Y:S02]  /*a4d0*/  SYNCS.PHASECHK.TRANS64.TRYWAIT P1, [R14+URZ+0x30], R7 ;  /* 0x000030070e0075a7 */ /* 0x001064000802017f */
[----:B-1----:R-:W-:Y:S05]  /*a4e0*/  @!P1 NANOSLEEP.SYNCS 0x989680 ;  /* 0x009896800000995d */ /* 0x002fea0003900000 */
[----:B------:R-:W1:Y:S02]  /*a4f0*/  @!P1 SYNCS.PHASECHK.TRANS64 P1, [R14+URZ+0x30], R7 ;  /* 0x000030070e0095a7 */ /* 0x000e64000802007f */
[----:B-1----:R-:W-:Y:S05]  /*a500*/  @!P1 BRA `(.L_x_294) ;  /* 0xfffffffc00f09947 */ /* 0x002fea000383ffff */
[----:B------:R-:W-:Y:S05]  /*a510*/  BRA `(.L_x_316) ;  /* 0xfffffff000047947 */ /* 0x000fea000383ffff */
.L_x_303:
[----:B------:R-:W-:Y:S01]  /*a520*/  BSSY B0, `(.L_x_317) ;  /* 0x0000006000007945 */ /* 0x000fe20003800000 */
[----:B------:R-:W-:-:S07]  /*a530*/  IMAD.MOV.U32 R15, RZ, RZ, -0x1 ;  /* 0xffffffffff0f7424 */ /* 0x000fce00078e00ff */
[----:B------:R-:W-:Y:S05]  /*a540*/  WARPSYNC.COLLECTIVE R15, `(.L_x_318) ;  /* 0x000000000f0c7348 */ /* 0x000fea0003c00000 */
[----:B------:R-:W-:Y:S02]  /*a550*/  ELECT P6, UR62, PT ;  /* 0x00000000003e782f */ /* 0x000fe400038c0000 */
[----:B------:R-:W-:Y:S01]  /*a560*/  MOV R14, UR62 ;  /* 0x0000003e000e7c02 */ /* 0x000fe20008000f00 */
[----:B------:R-:W-:Y:S10]  /*a570*/  ENDCOLLECTIVE ;  /* 0x000000000000791b */ /* 0x000ff40003800000 */
.L_x_318:
[----:B------:R-:W-:Y:S05]  /*a580*/  BSYNC B0 ;  /* 0x0000000000007941 */ /* 0x000fea0003800000 */
.L_x_317:
[----:B------:R-:W-:Y:S05]  /*a590*/  BRA `(.L_x_319) ;  /* 0xfffffff800847947 */ /* 0x000fea000383ffff */
.L_x_307:
[----:B0-----:R0:W1:Y:S02]  /*a5a0*/  SYNCS.PHASECHK.TRANS64.TRYWAIT P0, [R7+URZ], R2 ;  /* 0x00000002070075a7 */ /* 0x001064000800017f */
[----:B-1----:R-:W-:Y:S05]  /*a5b0*/  @!P0 NANOSLEEP.SYNCS 0x989680 ;  /* 0x009896800000895d */ /* 0x002fea0003900000 */
[----:B------:R-:W1:Y:S02]  /*a5c0*/  @!P0 SYNCS.PHASECHK.TRANS64 P0, [R7+URZ], R2 ;  /* 0x00000002070085a7 */ /* 0x000e64000800007f */
[----:B-1----:R-:W-:Y:S05]  /*a5d0*/  @!P0 BRA `(.L_x_307) ;  /* 0xfffffffc00f08947 */ /* 0x002fea000383ffff */
[----:B------:R-:W-:Y:S05]  /*a5e0*/  BRA `(.L_x_320) ;  /* 0xfffffff800c47947 */ /* 0x000fea000383ffff */
.L_x_308:
[----:B0-----:R0:W1:Y:S02]  /*a5f0*/  SYNCS.PHASECHK.TRANS64.TRYWAIT P0, [R9+URZ], R4 ;  /* 0x00000004090075a7 */ /* 0x001064000800017f */
[----:B-1----:R-:W-:Y:S05]  /*a600*/  @!P0 NANOSLEEP.SYNCS 0x989680 ;  /* 0x009896800000895d */ /* 0x002fea0003900000 */
[----:B------:R-:W1:Y:S02]  /*a610*/  @!P0 SYNCS.PHASECHK.TRANS64 P0, [R9+URZ], R4 ;  /* 0x00000004090085a7 */ /* 0x000e64000800007f */
[----:B-1----:R-:W-:Y:S05]  /*a620*/  @!P0 BRA `(.L_x_308) ;  /* 0xfffffffc00f08947 */ /* 0x002fea000383ffff */
[----:B------:R-:W-:Y:S05]  /*a630*/  BRA `(.L_x_321) ;  /* 0xfffffff800d47947 */ /* 0x000fea000383ffff */
.L_x_309:
[----:B0-----:R0:W1:Y:S02]  /*a640*/  SYNCS.PHASECHK.TRANS64.TRYWAIT P0, [R6+URZ], R5 ;  /* 0x00000005060075a7 */ /* 0x001064000800017f */
[----:B-1----:R-:W-:Y:S05]  /*a650*/  @!P0 NANOSLEEP.SYNCS 0x989680 ;  /* 0x009896800000895d */ /* 0x002fea0003900000 */
[----:B------:R-:W1:Y:S02]  /*a660*/  @!P0 SYNCS.PHASECHK.TRANS64 P0, [R6+URZ], R5 ;  /* 0x00000005060085a7 */ /* 0x000e64000800007f */
[----:B-1----:R-:W-:Y:S05]  /*a670*/  @!P0 BRA `(.L_x_309) ;  /* 0xfffffffc00f08947 */ /* 0x002fea000383ffff */
[----:B------:R-:W-:Y:S05]  /*a680*/  BRA `(.L_x_322) ;  /* 0xfffffff800e47947 */ /* 0x000fea000383ffff */
.L_x_310:
[----:B0-----:R0:W1:Y:S02]  /*a690*/  SYNCS.PHASECHK.TRANS64.TRYWAIT P0, [R9+URZ], R4 ;  /* 0x00000004090075a7 */ /* 0x001064000800017f */
[----:B-1----:R-:W-:Y:S05]  /*a6a0*/  @!P0 NANOSLEEP.SYNCS 0x989680 ;  /* 0x009896800000895d */ /* 0x002fea0003900000 */
[----:B------:R-:W1:Y:S02]  /*a6b0*/  @!P0 SYNCS.PHASECHK.TRANS64 P0, [R9+URZ], R4 ;  /* 0x00000004090085a7 */ /* 0x000e64000800007f */
[----:B-1----:R-:W-:Y:S05]  /*a6c0*/  @!P0 BRA `(.L_x_310) ;  /* 0xfffffffc00f08947 */ /* 0x002fea000383ffff */
[----:B------:R-:W-:Y:S05]  /*a6d0*/  BRA `(.L_x_323) ;  /* 0xfffffff800f47947 */ /* 0x000fea000383ffff */
.L_x_311:
[----:B-1----:R1:W2:Y:S02]  /*a6e0*/  SYNCS.PHASECHK.TRANS64.TRYWAIT P0, [R6+URZ], R5 ;  /* 0x00000005060075a7 */ /* 0x0022a4000800017f */
[----:B--2---:R-:W-:Y:S05]  /*a6f0*/  @!P0 NANOSLEEP.SYNCS 0x989680 ;  /* 0x009896800000895d */ /* 0x004fea0003900000 */
[----:B------:R-:W2:Y:S02]  /*a700*/  @!P0 SYNCS.PHASECHK.TRANS64 P0, [R6+URZ], R5 ;  /* 0x00000005060085a7 */ /* 0x000ea4000800007f */
[----:B--2---:R-:W-:Y:S05]  /*a710*/  @!P0 BRA `(.L_x_311) ;  /* 0xfffffffc00f08947 */ /* 0x004fea000383ffff */
[----:B------:R-:W-:Y:S05]  /*a720*/  BRA `(.L_x_324) ;  /* 0xfffffff800fc7947 */ /* 0x000fea000383ffff */
.L_x_325:
[----:B------:R-:W-:-:S00]  /*a730*/  BRA `(.L_x_325) ;  /* 0xfffffffc00fc7947 */ /* 0x000fc0000383ffff */
[----:B------:R-:W-:-:S00]  /*a740*/  NOP ;  /* 0x0000000000007918 */ /* 0x000fc00000000000 */
        /* <DEDUP_REMOVED lines=11> */
.L_x_326:


//--------------------- .nv.global.init           --------------------------
	.section	.nv.global.init,"aw",@progbits
.nv.global.init:
	.type		$str$22,@object
	.size		$str$22,($str$23 - $str$22)
$str$22:
        /*0000*/ 	.byte	0x6b, 0x5f, 0x74, 0x69, 0x6c, 0x65, 0x5f, 0x63, 0x6f, 0x75, 0x6e, 0x74, 0x20, 0x3e, 0x3d, 0x20
        /*0010*/ 	.byte	0x31, 0x00
	.type		$str$23,@object
	.size		$str$23,(__unnamed_1 - $str$23)
$str$23:
        /*0012*/ 	.byte	0x2f, 0x74, 0x6d, 0x70, 0x2f, 0x63, 0x75, 0x74, 0x6c, 0x61, 0x73, 0x73, 0x5f, 0x73, 0x77, 0x65
        /*0022*/ 	.byte	0x65, 0x70, 0x5f, 0x73, 0x72, 0x63, 0x2f, 0x69, 0x6e, 0x63, 0x6c, 0x75, 0x64, 0x65, 0x2f, 0x63
        /*0032*/ 	.byte	0x75, 0x74, 0x6c, 0x61, 0x73, 0x73, 0x2f, 0x67, 0x65, 0x6d, 0x6d, 0x2f, 0x63, 0x6f, 0x6c, 0x6c
        /*0042*/ 	.byte	0x65, 0x63, 0x74, 0x69, 0x76, 0x65, 0x2f, 0x73, 0x6d, 0x39, 0x30, 0x5f, 0x6d, 0x6d, 0x61, 0x5f
        /*0052*/ 	.byte	0x74, 0x6d, 0x61, 0x5f, 0x67, 0x6d, 0x6d, 0x61, 0x5f, 0x73, 0x73, 0x5f, 0x77, 0x61, 0x72, 0x70
        /*0062*/ 	.byte	0x73, 0x70, 0x65, 0x63, 0x69, 0x61, 0x6c, 0x69, 0x7a, 0x65, 0x64, 0x2e, 0x68, 0x70, 0x70, 0x00
	.type		__unnamed_1,@object
	.size		__unnamed_1,(.L_0 - __unnamed_1)
__unnamed_1:
        /*0072*/ 	.byte	0x76, 0x6f, 0x69, 0x64, 0x20, 0x63, 0x75, 0x74, 0x6c, 0x61, 0x73, 0x73, 0x3a, 0x3a, 0x67, 0x65
        /* <DEDUP_REMOVED lines=175> */
        /*0b72*/ 	.byte	0x74, 0x79, 0x5d, 0x00
.L_0:


//--------------------- .nv.shared._ZN7cutlass13device_kernelINS_4gemm6kernel13GemmUniversalIN4cute5tupleIJiiiiEEENS1_10collective13CollectiveMmaINS1_34MainloopSm90TmaGmmaWarpSpecializedILi6ENS5_IJNS4_1CILi1EEESB_SB_EEENS1_35KernelTmaWarpSpecializedCooperativeEEENS5_IJNSA_ILi128EEENSA_ILi256EEENSA_ILi64EEEEEEfNS5_IJlSB_lEEEfSJ_NS4_8TiledMMAINS4_8MMA_AtomIJNS4_4SM904GMMA30MMA_64x256x8_F32TF32TF32_SS_TNILNSN_7ScaleInE1ELSP_1EEEEEENS4_6LayoutINS5_IJNSA_ILi2EEESB_SB_EEENS5_IJSB_NSA_ILi0EEESV_EEEEENS5_IJNS4_10UnderscoreESY_SY_EEEEENS4_13SM90_TMA_LOADENS4_14ComposedLayoutINS4_7SwizzleILi3ELi4ELi3EEENS4_18smem_ptr_flag_bitsILi32EEENSS_INS5_IJNSA_ILi8EEENSA_ILi32EEEEEENS5_IJS18_SB_EEEEEEEvNS4_8identityES11_S1C_vS1D_EENS_8epilogue10collective6detail29Sm90TmaWarpSpecializedAdapterINS1G_15DefaultEpilogueIfSJ_SJ_NS1F_6thread17LinearCombinationIfLi1EffLNS1K_9ScaleType4KindE0ELNS_15FloatRoundStyleE2EfEENS1_15EpilogueDefaultEEEEEvvEEEEvNT_6ParamsE --------------------------
	.section	.nv.shared._ZN7cutlass13device_kernelINS_4gemm6kernel13GemmUniversalIN4cute5tupleIJiiiiEEENS1_10collective13CollectiveMmaINS1_34MainloopSm90TmaGmmaWarpSpecializedILi6ENS5_IJNS4_1CILi1EEESB_SB_EEENS1_35KernelTmaWarpSpecializedCooperativeEEENS5_IJNSA_ILi128EEENSA_ILi256EEENSA_ILi64EEEEEEfNS5_IJlSB_lEEEfSJ_NS4_8TiledMMAINS4_8MMA_AtomIJNS4_4SM904GMMA30MMA_64x256x8_F32TF32TF32_SS_TNILNSN_7ScaleInE1ELSP_1EEEEEENS4_6LayoutINS5_IJNSA_ILi2EEESB_SB_EEENS5_IJSB_NSA_ILi0EEESV_EEEEENS5_IJNS4_10UnderscoreESY_SY_EEEEENS4_13SM90_TMA_LOADENS4_14ComposedLayoutINS4_7SwizzleILi3ELi4ELi3EEENS4_18smem_ptr_flag_bitsILi32EEENSS_INS5_IJNSA_ILi8EEENSA_ILi32EEEEEENS5_IJS18_SB_EEEEEEEvNS4_8identityES11_S1C_vS1D_EENS_8epilogue10collective6detail29Sm90TmaWarpSpecializedAdapterINS1G_15DefaultEpilogueIfSJ_SJ_NS1F_6thread17LinearCombinationIfLi1EffLNS1K_9ScaleType4KindE0ELNS_15FloatRoundStyleE2EfEENS1_15EpilogueDefaultEEEEEvvEEEEvNT_6ParamsE,"aw",@nobits
	.sectionflags	@""
	.align	16
	.zero		1024


//--------------------- .nv.shared.reserved.0     --------------------------
	.section	.nv.shared.reserved.0,"aw",@nobits
	.weak		__nv_reservedSMEM_offset_0_alias
	.size		__nv_reservedSMEM_offset_0_alias, 0, 0
	.other		__nv_reservedSMEM_offset_0_alias,@"STO_CUDA_RESERVED_SHARED STV_DEFAULT"
__nv_reservedSMEM_offset_0_alias:
	.zero		0


//--------------------- .nv.global                --------------------------
	.section	.nv.global,"aw",@nobits
.nv.global:
	.type		_ZN40_INTERNAL_d97b28a9_4_k_cu_2ff439fe_269904cute1_E,@object
	.size		_ZN40_INTERNAL_d97b28a9_4_k_cu_2ff439fe_269904cute1_E,(_ZN40_INTERNAL_d97b28a9_4_k_cu_2ff439fe_269904cuda3std3__45__cpo6cbeginE - _ZN40_INTERNAL_d97b28a9_4_k_cu_2ff439fe_269904cute1_E)
_ZN40_INTERNAL_d97b28a9_4_k_cu_2ff439fe_269904cute1_E:
	.zero		1
	.type		_ZN40_INTERNAL_d97b28a9_4_k_cu_2ff439fe_269904cuda3std3__45__cpo6cbeginE,@object
	.size		_ZN40_INTERNAL_d97b28a9_4_k_cu_2ff439fe_269904cuda3std3__45__cpo6cbeginE,(_ZN40_INTERNAL_d97b28a9_4_k_cu_2ff439fe_269904cuda3std3__48in_placeE - _ZN40_INTERNAL_d97b28a9_4_k_cu_2ff439fe_269904cuda3std3__45__cpo6cbeginE)
_ZN40_INTERNAL_d97b28a9_4_k_cu_2ff439fe_269904cuda3std3__45__cpo6cbeginE:
	.zero		1
	.type		_ZN40_INTERNAL_d97b28a9_4_k_cu_2ff439fe_269904cuda3std3__48in_placeE,@object
	.size		_ZN40_INTERNAL_d97b28a9_4_k_cu_2ff439fe_269904cuda3std3__48in_placeE,(_ZN40_INTERNAL_d97b28a9_4_k_cu_2ff439fe_269904cuda3std6ranges3__45__cpo9iter_moveE - _ZN40_INTERNAL_d97b28a9_4_k_cu_2ff439fe_269904cuda3std3__48in_placeE)
_ZN40_INTERNAL_d97b28a9_4_k_cu_2ff439fe_269904cuda3std3__48in_placeE:
	.zero		1
	.type		_ZN40_INTERNAL_d97b28a9_4_k_cu_2ff439fe_269904cuda3std6ranges3__45__cpo9iter_moveE,@object
	.size		_ZN40_INTERNAL_d97b28a9_4_k_cu_2ff439fe_269904cuda3std6ranges3__45__cpo9iter_moveE,(_ZN40_INTERNAL_d97b28a9_4_k_cu_2ff439fe_269904cuda3std3__45__cpo5beginE - _ZN40_INTERNAL_d97b28a9_4_k_cu_2ff439fe_269904cuda3std6ranges3__45__cpo9iter_moveE)
_ZN40_INTERNAL_d97b28a9_4_k_cu_2ff439fe_269904cuda3std6ranges3__45__cpo9iter_moveE:
	.zero		1
	.type		_ZN40_INTERNAL_d97b28a9_4_k_cu_2ff439fe_269904cuda3std3__45__cpo5beginE,@object
	.size		_ZN40_INTERNAL_d97b28a9_4_k_cu_2ff439fe_269904cuda3std3__45__cpo5beginE,(_ZN40_INTERNAL_d97b28a9_4_k_cu_2ff439fe_269904cuda3std3__442_GLOBAL__N__d97b28a9_4_k_cu_2ff439fe_269906ignoreE - _ZN40_INTERNAL_d97b28a9_4_k_cu_2ff439fe_269904cuda3std3__45__cpo5beginE)
_ZN40_INTERNAL_d97b28a9_4_k_cu_2ff439fe_269904cuda3std3__45__cpo5beginE:
	.zero		1
	.type		_ZN40_INTERNAL_d97b28a9_4_k_cu_2ff439fe_269904cuda3std3__442_GLOBAL__N__d97b28a9_4_k_cu_2ff439fe_269906ignoreE,@object
	.size		_ZN40_INTERNAL_d97b28a9_4_k_cu_2ff439fe_269904cuda3std3__442_GLOBAL__N__d97b28a9_4_k_cu_2ff439fe_269906ignoreE,(_ZN40_INTERNAL_d97b28a9_4_k_cu_2ff439fe_269904cute7productE - _ZN40_INTERNAL_d97b28a9_4_k_cu_2ff439fe_269904cuda3std3__442_GLOBAL__N__d97b28a9_4_k_cu_2ff439fe_269906ignoreE)
_ZN40_INTERNAL_d97b28a9_4_k_cu_2ff439fe_269904cuda3std3__442_GLOBAL__N__d97b28a9_4_k_cu_2ff439fe_269906ignoreE:
	.zero		1
	.type		_ZN40_INTERNAL_d97b28a9_4_k_cu_2ff439fe_269904cute7productE,@object
	.size		_ZN40_INTERNAL_d97b28a9_4_k_cu_2ff439fe_269904cute7productE,(_ZN40_INTERNAL_d97b28a9_4_k_cu_2ff439fe_269904cuda3std3__45__cpo3endE - _ZN40_INTERNAL_d97b28a9_4_k_cu_2ff439fe_269904cute7productE)
_ZN40_INTERNAL_d97b28a9_4_k_cu_2ff439fe_269904cute7productE:
	.zero		1
	.type		_ZN40_INTERNAL_d97b28a9_4_k_cu_2ff439fe_269904cuda3std3__45__cpo3endE,@object
	.size		_ZN40_INTERNAL_d97b28a9_4_k_cu_2ff439fe_269904cuda3std3__45__cpo3endE,(_ZN40_INTERNAL_d97b28a9_4_k_cu_2ff439fe_269904cuda3std3__419piecewise_constructE - _ZN40_INTERNAL_d97b28a9_4_k_cu_2ff439fe_269904cuda3std3__45__cpo3endE)
_ZN40_INTERNAL_d97b28a9_4_k_cu_2ff439fe_269904cuda3std3__45__cpo3endE:
	.zero		1
	.type		_ZN40_INTERNAL_d97b28a9_4_k_cu_2ff439fe_269904cuda3std3__419piecewise_constructE,@object
	.size		_ZN40_INTERNAL_d97b28a9_4_k_cu_2ff439fe_269904cuda3std3__419piecewise_constructE,(_ZN40_INTERNAL_d97b28a9_4_k_cu_2ff439fe_269904cuda3std3__45__cpo4cendE - _ZN40_INTERNAL_d97b28a9_4_k_cu_2ff439fe_269904cuda3std3__419piecewise_constructE)
_ZN40_INTERNAL_d97b28a9_4_k_cu_2ff439fe_269904cuda3std3__419piecewise_constructE:
	.zero		1
	.type		_ZN40_INTERNAL_d97b28a9_4_k_cu_2ff439fe_269904cuda3std3__45__cpo4cendE,@object
	.size		_ZN40_INTERNAL_d97b28a9_4_k_cu_2ff439fe_269904cuda3std3__45__cpo4cendE,(_ZN40_INTERNAL_d97b28a9_4_k_cu_2ff439fe_269904cuda3std6ranges3__45__cpo4swapE - _ZN40_INTERNAL_d97b28a9_4_k_cu_2ff439fe_269904cuda3std3__45__cpo4cendE)
_ZN40_INTERNAL_d97b28a9_4_k_cu_2ff439fe_269904cuda3std3__45__cpo4cendE:
	.zero		1
	.type		_ZN40_INTERNAL_d97b28a9_4_k_cu_2ff439fe_269904cuda3std6ranges3__45__cpo4swapE,@object
	.size		_ZN40_INTERNAL_d97b28a9_4_k_cu_2ff439fe_269904cuda3std6ranges3__45__cpo4swapE,(.L_8 - _ZN40_INTERNAL_d97b28a9_4_k_cu_2ff439fe_269904cuda3std6ranges3__45__cpo4swapE)
_ZN40_INTERNAL_d97b28a9_4_k_cu_2ff439fe_269904cuda3std6ranges3__45__cpo4swapE:
	.zero		1
.L_8:


//--------------------- .nv.constant0._ZN7cutlass13device_kernelINS_4gemm6kernel13GemmUniversalIN4cute5tupleIJiiiiEEENS1_10collective13CollectiveMmaINS1_34MainloopSm90TmaGmmaWarpSpecializedILi6ENS5_IJNS4_1CILi1EEESB_SB_EEENS1_35KernelTmaWarpSpecializedCooperativeEEENS5_IJNSA_ILi128EEENSA_ILi256EEENSA_ILi64EEEEEEfNS5_IJlSB_lEEEfSJ_NS4_8TiledMMAINS4_8MMA_AtomIJNS4_4SM904GMMA30MMA_64x256x8_F32TF32TF32_SS_TNILNSN_7ScaleInE1ELSP_1EEEEEENS4_6LayoutINS5_IJNSA_ILi2EEESB_SB_EEENS5_IJSB_NSA_ILi0EEESV_EEEEENS5_IJNS4_10UnderscoreESY_SY_EEEEENS4_13SM90_TMA_LOADENS4_14ComposedLayoutINS4_7SwizzleILi3ELi4ELi3EEENS4_18smem_ptr_flag_bitsILi32EEENSS_INS5_IJNSA_ILi8EEENSA_ILi32EEEEEENS5_IJS18_SB_EEEEEEEvNS4_8identityES11_S1C_vS1D_EENS_8epilogue10collective6detail29Sm90TmaWarpSpecializedAdapterINS1G_15DefaultEpilogueIfSJ_SJ_NS1F_6thread17LinearCombinationIfLi1EffLNS1K_9ScaleType4KindE0ELNS_15FloatRoundStyleE2EfEENS1_15EpilogueDefaultEEEEEvvEEEEvNT_6ParamsE --------------------------
	.section	.nv.constant0._ZN7cutlass13device_kernelINS_4gemm6kernel13GemmUniversalIN4cute5tupleIJiiiiEEENS1_10collective13CollectiveMmaINS1_34MainloopSm90TmaGmmaWarpSpecializedILi6ENS5_IJNS4_1CILi1EEESB_SB_EEENS1_35KernelTmaWarpSpecializedCooperativeEEENS5_IJNSA_ILi128EEENSA_ILi256EEENSA_ILi64EEEEEEfNS5_IJlSB_lEEEfSJ_NS4_8TiledMMAINS4_8MMA_AtomIJNS4_4SM904GMMA30MMA_64x256x8_F32TF32TF32_SS_TNILNSN_7ScaleInE1ELSP_1EEEEEENS4_6LayoutINS5_IJNSA_ILi2EEESB_SB_EEENS5_IJSB_NSA_ILi0EEESV_EEEEENS5_IJNS4_10UnderscoreESY_SY_EEEEENS4_13SM90_TMA_LOADENS4_14ComposedLayoutINS4_7SwizzleILi3ELi4ELi3EEENS4_18smem_ptr_flag_bitsILi32EEENSS_INS5_IJNSA_ILi8EEENSA_ILi32EEEEEENS5_IJS18_SB_EEEEEEEvNS4_8identityES11_S1C_vS1D_EENS_8epilogue10collective6detail29Sm90TmaWarpSpecializedAdapterINS1G_15DefaultEpilogueIfSJ_SJ_NS1F_6thread17LinearCombinationIfLi1EffLNS1K_9ScaleType4KindE0ELNS_15FloatRoundStyleE2EfEENS1_15EpilogueDefaultEEEEEvvEEEEvNT_6ParamsE,"a",@progbits
	.sectionflags	@""
	.align	4
.nv.constant0._ZN7cutlass13device_kernelINS_4gemm6kernel13GemmUniversalIN4cute5tupleIJiiiiEEENS1_10collective13CollectiveMmaINS1_34MainloopSm90TmaGmmaWarpSpecializedILi6ENS5_IJNS4_1CILi1EEESB_SB_EEENS1_35KernelTmaWarpSpecializedCooperativeEEENS5_IJNSA_ILi128EEENSA_ILi256EEENSA_ILi64EEEEEEfNS5_IJlSB_lEEEfSJ_NS4_8TiledMMAINS4_8MMA_AtomIJNS4_4SM904GMMA30MMA_64x256x8_F32TF32TF32_SS_TNILNSN_7ScaleInE1ELSP_1EEEEEENS4_6LayoutINS5_IJNSA_ILi2EEESB_SB_EEENS5_IJSB_NSA_ILi0EEESV_EEEEENS5_IJNS4_10UnderscoreESY_SY_EEEEENS4_13SM90_TMA_LOADENS4_14ComposedLayoutINS4_7SwizzleILi3ELi4ELi3EEENS4_18smem_ptr_flag_bitsILi32EEENSS_INS5_IJNSA_ILi8EEENSA_ILi32EEEEEENS5_IJS18_SB_EEEEEEEvNS4_8identityES11_S1C_vS1D_EENS_8epilogue10collective6detail29Sm90TmaWarpSpecializedAdapterINS1G_15DefaultEpilogueIfSJ_SJ_NS1F_6thread17LinearCombinationIfLi1EffLNS1K_9ScaleType4KindE0ELNS_15FloatRoundStyleE2EfEENS1_15EpilogueDefaultEEEEEvvEEEEvNT_6ParamsE:
	.zero		1664


//--------------------- SYMBOLS --------------------------

	.type		.nv.reservedSmem.offset0,@object
	.size		.nv.reservedSmem.offset0,0x4
	.type		__assertfail,@function
